	.target	sm_100a

	.elftype	@"ET_EXEC"


//--------------------- .note.nv.tkinfo           --------------------------
	.section	.note.nv.tkinfo,"",@"SHT_NOTE"
	.sectionflags	@"SHF_NOTE_NV_TKINFO"
	.tkinfo
        /*0018*/ 	.word	0x00000002
        /*0030*/ 	.string	""
        /*0030*/ 	.string	"ptxas"
        /*0030*/ 	.string	"Cuda compilation tools, release 13.0, V13.0.88"
        /*0030*/ 	.string	"Build cuda_13.0.r13.0/compiler.36424714_0"
        /*0030*/ 	.string	"-arch sm_100a -m 64 "



//--------------------- .note.nv.cuinfo           --------------------------
	.section	.note.nv.cuinfo,"",@"SHT_NOTE"
	.sectionflags	@"SHF_NOTE_NV_CUINFO"
        /*0018*/ 	.short	0x0002
        /*001a*/ 	.short	0x0064
        /*001c*/ 	.short	0x0082
	.zero		2


//--------------------- .nv.info                  --------------------------
	.section	.nv.info,"",@"SHT_CUDA_INFO"
	.align	4


	//----- nvinfo : EIATTR_REGCOUNT
	.align		4
        /*0000*/ 	.byte	0x04, 0x2f
        /*0002*/ 	.short	(.L_19 - .L_18)
	.align		4
.L_18:
        /*0004*/ 	.word	index@(_ZN7cutlass13device_kernelINS_4gemm6kernel13GemmUniversalIN4cute5tupleIJiiiiEEENS1_10collective13CollectiveMmaINS1_35MainloopSm100TmaUmmaWarpSpecializedILi6ELi2ELi4ENS5_IJNS4_1CILi1EEESB_SB_EEEEENS5_IJNSA_ILi128EEESE_SE_EEEaNS5_IJlSB_lEEEaSG_NS4_8TiledMMAINS4_8MMA_AtomIJNS4_15SM100_MMA_S8_SSIaaiLi128ELi128ELNS4_4UMMA5MajorE0ELSL_0ELNSK_8SaturateE0EEEEEENS4_6LayoutISC_NS5_IJNSA_ILi0EEESQ_SQ_EEEEENS5_IJNS4_10UnderscoreEST_ST_EEEEENS4_13SM90_TMA_LOADENS4_14ComposedLayoutINS4_7SwizzleILi3ELi4ELi3EEENS4_18smem_ptr_flag_bitsILi8EEENSP_INS5_IJNSA_ILi8EEESE_EEENS5_IJSE_SB_EEEEEEEvNS4_8identityESW_S16_vS17_EENS_8epilogue10collective18CollectiveEpilogueINS19_23Sm100TmaWarpSpecializedILi2ELi2ELi64ELb0ELb0EEEJSF_NS5_IJNSP_ISE_SB_EENSP_INSA_ILi64EEESB_EEEEEaSG_aSG_NS19_6fusion15FusionCallbacksIS1D_NS1I_17LinearCombinationIaiaiLNS_15FloatRoundStyleE2EEESF_S1H_JEEENS4_5SM1004TMEM4LOAD26SM100_TMEM_LOAD_32dp32b64xESW_NSX_INSY_ILi2ELi4ELi3EEES11_NSP_INS5_IJS12_S1F_EEENS5_IJS1F_SB_EEEEEEENS4_39AutoVectorizingCopyWithAssumedAlignmentILi128EEENS4_14SM90_TMA_STOREES1W_S1Y_S1Y_EEEvvEEEEvNT_6ParamsE)
        /*0008*/ 	.word	0x000000af


	//----- nvinfo : EIATTR_FRAME_SIZE
	.align		4
.L_19:
        /*000c*/ 	.byte	0x04, 0x11
        /*000e*/ 	.short	(.L_21 - .L_20)
	.align		4
.L_20:
        /*0010*/ 	.word	index@($__internal_2_$__cuda_sm10x_tcgen05_guardrail_trap_unallocated_columns_being_dealloced)
        /*0014*/ 	.word	0x00000000


	//----- nvinfo : EIATTR_FRAME_SIZE
	.align		4
.L_21:
        /*0018*/ 	.byte	0x04, 0x11
        /*001a*/ 	.short	(.L_23 - .L_22)
	.align		4
.L_22:
        /*001c*/ 	.word	index@($__internal_1_$__cuda_sm10x_tcgen05_guardrail_trap_phase_invalid_during_alloc)
        /*0020*/ 	.word	0x00000000


	//----- nvinfo : EIATTR_FRAME_SIZE
	.align		4
.L_23:
        /*0024*/ 	.byte	0x04, 0x11
        /*0026*/ 	.short	(.L_25 - .L_24)
	.align		4
.L_24:
        /*0028*/ 	.word	index@($__internal_0_$__cuda_sm10x_tcgen05_guardrail_trap_col_being_dealloced_not_returned_by_alloc)
        /*002c*/ 	.word	0x00000000


	//----- nvinfo : EIATTR_FRAME_SIZE
	.align		4
.L_25:
        /*0030*/ 	.byte	0x04, 0x11
        /*0032*/ 	.short	(.L_27 - .L_26)
	.align		4
.L_26:
        /*0034*/ 	.word	index@(_ZN7cutlass13device_kernelINS_4gemm6kernel13GemmUniversalIN4cute5tupleIJiiiiEEENS1_10collective13CollectiveMmaINS1_35MainloopSm100TmaUmmaWarpSpecializedILi6ELi2ELi4ENS5_IJNS4_1CILi1EEESB_SB_EEEEENS5_IJNSA_ILi128EEESE_SE_EEEaNS5_IJlSB_lEEEaSG_NS4_8TiledMMAINS4_8MMA_AtomIJNS4_15SM100_MMA_S8_SSIaaiLi128ELi128ELNS4_4UMMA5MajorE0ELSL_0ELNSK_8SaturateE0EEEEEENS4_6LayoutISC_NS5_IJNSA_ILi0EEESQ_SQ_EEEEENS5_IJNS4_10UnderscoreEST_ST_EEEEENS4_13SM90_TMA_LOADENS4_14ComposedLayoutINS4_7SwizzleILi3ELi4ELi3EEENS4_18smem_ptr_flag_bitsILi8EEENSP_INS5_IJNSA_ILi8EEESE_EEENS5_IJSE_SB_EEEEEEEvNS4_8identityESW_S16_vS17_EENS_8epilogue10collective18CollectiveEpilogueINS19_23Sm100TmaWarpSpecializedILi2ELi2ELi64ELb0ELb0EEEJSF_NS5_IJNSP_ISE_SB_EENSP_INSA_ILi64EEESB_EEEEEaSG_aSG_NS19_6fusion15FusionCallbacksIS1D_NS1I_17LinearCombinationIaiaiLNS_15FloatRoundStyleE2EEESF_S1H_JEEENS4_5SM1004TMEM4LOAD26SM100_TMEM_LOAD_32dp32b64xESW_NSX_INSY_ILi2ELi4ELi3EEES11_NSP_INS5_IJS12_S1F_EEENS5_IJS1F_SB_EEEEEEENS4_39AutoVectorizingCopyWithAssumedAlignmentILi128EEENS4_14SM90_TMA_STOREES1W_S1Y_S1Y_EEEvvEEEEvNT_6ParamsE)
        /*0038*/ 	.word	0x00000000


	//----- nvinfo : EIATTR_MIN_STACK_SIZE
	.align		4
.L_27:
        /*003c*/ 	.byte	0x04, 0x12
        /*003e*/ 	.short	(.L_29 - .L_28)
	.align		4
.L_28:
        /*0040*/ 	.word	index@(_ZN7cutlass13device_kernelINS_4gemm6kernel13GemmUniversalIN4cute5tupleIJiiiiEEENS1_10collective13CollectiveMmaINS1_35MainloopSm100TmaUmmaWarpSpecializedILi6ELi2ELi4ENS5_IJNS4_1CILi1EEESB_SB_EEEEENS5_IJNSA_ILi128EEESE_SE_EEEaNS5_IJlSB_lEEEaSG_NS4_8TiledMMAINS4_8MMA_AtomIJNS4_15SM100_MMA_S8_SSIaaiLi128ELi128ELNS4_4UMMA5MajorE0ELSL_0ELNSK_8SaturateE0EEEEEENS4_6LayoutISC_NS5_IJNSA_ILi0EEESQ_SQ_EEEEENS5_IJNS4_10UnderscoreEST_ST_EEEEENS4_13SM90_TMA_LOADENS4_14ComposedLayoutINS4_7SwizzleILi3ELi4ELi3EEENS4_18smem_ptr_flag_bitsILi8EEENSP_INS5_IJNSA_ILi8EEESE_EEENS5_IJSE_SB_EEEEEEEvNS4_8identityESW_S16_vS17_EENS_8epilogue10collective18CollectiveEpilogueINS19_23Sm100TmaWarpSpecializedILi2ELi2ELi64ELb0ELb0EEEJSF_NS5_IJNSP_ISE_SB_EENSP_INSA_ILi64EEESB_EEEEEaSG_aSG_NS19_6fusion15FusionCallbacksIS1D_NS1I_17LinearCombinationIaiaiLNS_15FloatRoundStyleE2EEESF_S1H_JEEENS4_5SM1004TMEM4LOAD26SM100_TMEM_LOAD_32dp32b64xESW_NSX_INSY_ILi2ELi4ELi3EEES11_NSP_INS5_IJS12_S1F_EEENS5_IJS1F_SB_EEEEEEENS4_39AutoVectorizingCopyWithAssumedAlignmentILi128EEENS4_14SM90_TMA_STOREES1W_S1Y_S1Y_EEEvvEEEEvNT_6ParamsE)
        /*0044*/ 	.word	0x00000000
.L_29:


//--------------------- .nv.compat                --------------------------
	.section	.nv.compat,"",@"SHT_CUDA_COMPAT_INFO"
	.align	4
        /*0000*/ 	.byte	0x02, 0x09, 0x01, 0x00, 0x02, 0x02, 0x03, 0x00, 0x02, 0x05, 0x06, 0x00, 0x03, 0x07, 0x01, 0x01
        /*0010*/ 	.byte	0x02, 0x03, 0x01, 0x00, 0x02, 0x06, 0x01, 0x00, 0x04, 0x0b, 0x08, 0x00, 0x01, 0x00, 0x00, 0x00
        /*0020*/ 	.byte	0x00, 0x00, 0x00, 0x00


//--------------------- .nv.info._ZN7cutlass13device_kernelINS_4gemm6kernel13GemmUniversalIN4cute5tupleIJiiiiEEENS1_10collective13CollectiveMmaINS1_35MainloopSm100TmaUmmaWarpSpecializedILi6ELi2ELi4ENS5_IJNS4_1CILi1EEESB_SB_EEEEENS5_IJNSA_ILi128EEESE_SE_EEEaNS5_IJlSB_lEEEaSG_NS4_8TiledMMAINS4_8MMA_AtomIJNS4_15SM100_MMA_S8_SSIaaiLi128ELi128ELNS4_4UMMA5MajorE0ELSL_0ELNSK_8SaturateE0EEEEEENS4_6LayoutISC_NS5_IJNSA_ILi0EEESQ_SQ_EEEEENS5_IJNS4_10UnderscoreEST_ST_EEEEENS4_13SM90_TMA_LOADENS4_14ComposedLayoutINS4_7SwizzleILi3ELi4ELi3EEENS4_18smem_ptr_flag_bitsILi8EEENSP_INS5_IJNSA_ILi8EEESE_EEENS5_IJSE_SB_EEEEEEEvNS4_8identityESW_S16_vS17_EENS_8epilogue10collective18CollectiveEpilogueINS19_23Sm100TmaWarpSpecializedILi2ELi2ELi64ELb0ELb0EEEJSF_NS5_IJNSP_ISE_SB_EENSP_INSA_ILi64EEESB_EEEEEaSG_aSG_NS19_6fusion15FusionCallbacksIS1D_NS1I_17LinearCombinationIaiaiLNS_15FloatRoundStyleE2EEESF_S1H_JEEENS4_5SM1004TMEM4LOAD26SM100_TMEM_LOAD_32dp32b64xESW_NSX_INSY_ILi2ELi4ELi3EEES11_NSP_INS5_IJS12_S1F_EEENS5_IJS1F_SB_EEEEEEENS4_39AutoVectorizingCopyWithAssumedAlignmentILi128EEENS4_14SM90_TMA_STOREES1W_S1Y_S1Y_EEEvvEEEEvNT_6ParamsE --------------------------
	.section	.nv.info._ZN7cutlass13device_kernelINS_4gemm6kernel13GemmUniversalIN4cute5tupleIJiiiiEEENS1_10collective13CollectiveMmaINS1_35MainloopSm100TmaUmmaWarpSpecializedILi6ELi2ELi4ENS5_IJNS4_1CILi1EEESB_SB_EEEEENS5_IJNSA_ILi128EEESE_SE_EEEaNS5_IJlSB_lEEEaSG_NS4_8TiledMMAINS4_8MMA_AtomIJNS4_15SM100_MMA_S8_SSIaaiLi128ELi128ELNS4_4UMMA5MajorE0ELSL_0ELNSK_8SaturateE0EEEEEENS4_6LayoutISC_NS5_IJNSA_ILi0EEESQ_SQ_EEEEENS5_IJNS4_10UnderscoreEST_ST_EEEEENS4_13SM90_TMA_LOADENS4_14ComposedLayoutINS4_7SwizzleILi3ELi4ELi3EEENS4_18smem_ptr_flag_bitsILi8EEENSP_INS5_IJNSA_ILi8EEESE_EEENS5_IJSE_SB_EEEEEEEvNS4_8identityESW_S16_vS17_EENS_8epilogue10collective18CollectiveEpilogueINS19_23Sm100TmaWarpSpecializedILi2ELi2ELi64ELb0ELb0EEEJSF_NS5_IJNSP_ISE_SB_EENSP_INSA_ILi64EEESB_EEEEEaSG_aSG_NS19_6fusion15FusionCallbacksIS1D_NS1I_17LinearCombinationIaiaiLNS_15FloatRoundStyleE2EEESF_S1H_JEEENS4_5SM1004TMEM4LOAD26SM100_TMEM_LOAD_32dp32b64xESW_NSX_INSY_ILi2ELi4ELi3EEES11_NSP_INS5_IJS12_S1F_EEENS5_IJS1F_SB_EEEEEEENS4_39AutoVectorizingCopyWithAssumedAlignmentILi128EEENS4_14SM90_TMA_STOREES1W_S1Y_S1Y_EEEvvEEEEvNT_6ParamsE,"",@"SHT_CUDA_INFO"
	.sectionflags	@""
	.align	4


	//----- nvinfo : EIATTR_CUDA_API_VERSION
	.align		4
        /*0000*/ 	.byte	0x04, 0x37
        /*0002*/ 	.short	(.L_31 - .L_30)
.L_30:
        /*0004*/ 	.word	0x00000082


	//----- nvinfo : EIATTR_KPARAM_INFO
	.align		4
.L_31:
        /*0008*/ 	.byte	0x04, 0x17
        /*000a*/ 	.short	(.L_33 - .L_32)
.L_32:
        /*000c*/ 	.word	0x00000000
        /*0010*/ 	.short	0x0000
        /*0012*/ 	.short	0x0000
        /*0014*/ 	.byte	0x00, 0xf0, 0x01, 0x20


	//----- nvinfo : EIATTR_AT_ENTRY_FRAGMENTS
	.align		4
.L_33:
        /*0018*/ 	.byte	0x04, 0x4f
        /*001a*/ 	.short	(.L_35 - .L_34)


	//   ....[0]....
.L_34:
        /*001c*/ 	.word	0x00000006


	//----- nvinfo : EIATTR_RESERVED_SMEM_USED
	.align		4
.L_35:
        /*0020*/ 	.byte	0x01, 0x41
	.zero		2


	//----- nvinfo : EIATTR_SPARSE_MMA_MASK
	.align		4
        /*0024*/ 	.byte	0x03, 0x50
        /*0026*/ 	.short	0x0000


	//----- nvinfo : EIATTR_TCGEN05_1CTA_USED
	.align		4
        /*0028*/ 	.byte	0x01, 0x51
	.zero		2


	//----- nvinfo : EIATTR_MAXREG_COUNT
	.align		4
        /*002c*/ 	.byte	0x03, 0x1b
        /*002e*/ 	.short	0x00ff


	//----- nvinfo : EIATTR_NUM_BARRIERS
	.align		4
        /*0030*/ 	.byte	0x02, 0x4c
        /*0032*/ 	.byte	0x07
	.zero		1


	//----- nvinfo : EIATTR_EXTERNS
	.align		4
        /*0034*/ 	.byte	0x04, 0x0f
        /*0036*/ 	.short	(.L_37 - .L_36)


	//   ....[0]....
	.align		4
.L_36:
        /*0038*/ 	.word	index@(__assertfail)


	//----- nvinfo : EIATTR_MERCURY_ISA_VERSION
	.align		4
.L_37:
        /*003c*/ 	.byte	0x03, 0x5f
        /*003e*/ 	.short	0x0101


	//----- nvinfo : EIATTR_INT_WARP_WIDE_INSTR_OFFSETS
	.align		4
        /*0040*/ 	.byte	0x04, 0x31
        /*0042*/ 	.short	(.L_39 - .L_38)


	//   ....[0]....
.L_38:
        /*0044*/ 	.word	0x00001dd0


	//   ....[1]....
        /*0048*/ 	.word	0x00003940


	//   ....[2]....
        /*004c*/ 	.word	0x00003960


	//   ....[3]....
        /*0050*/ 	.word	0x00003990


	//   ....[4]....
        /*0054*/ 	.word	0x000042c0


	//   ....[5]....
        /*0058*/ 	.word	0x00004330


	//   ....[6]....
        /*005c*/ 	.word	0x00004510


	//   ....[7]....
        /*0060*/ 	.word	0x00004670


	//----- nvinfo : EIATTR_COOP_GROUP_MASK_REGIDS
	.align		4
.L_39:
        /*0064*/ 	.byte	0x04, 0x29
        /*0066*/ 	.short	(.L_41 - .L_40)


	//   ....[0]....
.L_40:
        /*0068*/ 	.word	0xffffffff


	//   ....[1]....
        /*006c*/ 	.word	0xffffffff


	//   ....[2]....
        /*0070*/ 	.word	0xffffffff


	//   ....[3]....
        /*0074*/ 	.word	0xffffffff


	//   ....[4]....
        /*0078*/ 	.word	0xffffffff


	//   ....[5]....
        /*007c*/ 	.word	0xffffffff


	//   ....[6]....
        /*0080*/ 	.word	0xffffffff


	//   ....[7]....
        /*0084*/ 	.word	0xffffffff


	//   ....[8]....
        /*0088*/ 	.word	0xffffffff


	//   ....[9]....
        /*008c*/ 	.word	0xffffffff


	//   ....[10]....
        /*0090*/ 	.word	0xffffffff


	//   ....[11]....
        /*0094*/ 	.word	0xffffffff


	//   ....[12]....
        /*0098*/ 	.word	0xffffffff


	//----- nvinfo : EIATTR_COOP_GROUP_INSTR_OFFSETS
	.align		4
.L_41:
        /*009c*/ 	.byte	0x04, 0x28
        /*009e*/ 	.short	(.L_43 - .L_42)


	//   ....[0]....
.L_42:
        /*00a0*/ 	.word	0x00000090


	//   ....[1]....
        /*00a4*/ 	.word	0x000004d0


	//   ....[2]....
        /*00a8*/ 	.word	0x00000680


	//   ....[3]....
        /*00ac*/ 	.word	0x000007e0


	//   ....[4]....
        /*00b0*/ 	.word	0x000008e0


	//   ....[5]....
        /*00b4*/ 	.word	0x00000a50


	//   ....[6]....
        /*00b8*/ 	.word	0x00000bf0


	//   ....[7]....
        /*00bc*/ 	.word	0x00001cb0


	//   ....[8]....
        /*00c0*/ 	.word	0x00002bb0


	//   ....[9]....
        /*00c4*/ 	.word	0x00002dc0


	//   ....[10]....
        /*00c8*/ 	.word	0x00002df0


	//   ....[11]....
        /*00cc*/ 	.word	0x00003820


	//   ....[12]....
        /*00d0*/ 	.word	0x00003a50


	//----- nvinfo : EIATTR_VRC_CTA_INIT_COUNT
	.align		4
.L_43:
        /*00d4*/ 	.byte	0x02, 0x4a
        /*00d6*/ 	.byte	0x80
	.zero		1


	//----- nvinfo : EIATTR_SYSCALL_OFFSETS
	.align		4
        /*00d8*/ 	.byte	0x04, 0x46
        /*00da*/ 	.short	(.L_45 - .L_44)


	//   ....[0]....
.L_44:
        /*00dc*/ 	.word	0x000050b0


	//   ....[1]....
        /*00e0*/ 	.word	0x000051f0


	//   ....[2]....
        /*00e4*/ 	.word	0x00005a50


	//   ....[3]....
        /*00e8*/ 	.word	0x00007050


	//----- nvinfo : EIATTR_MBARRIER_INSTR_OFFSETS
	.align		4
.L_45:
        /*00ec*/ 	.byte	0x04, 0x39
        /*00ee*/ 	.short	(.L_47 - .L_46)


	//   ....[0]....
.L_46:
        /*00f0*/ 	.word	0x000005b0
        /*00f4*/ 	.word	0x000000ff
        /*00f8*/ 	.word	0x00000000
        /*00fc*/ 	.short	0x0100
        /*00fe*/ 	.byte	0x05
	.zero		1


	//   ....[1]....
        /*0100*/ 	.word	0x000005c0
        /*0104*/ 	.word	0x000000ff
        /*0108*/ 	.word	0x00000030
        /*010c*/ 	.short	0x0100
        /*010e*/ 	.byte	0x05
	.zero		1


	//   ....[2]....
        /*0110*/ 	.word	0x000005d0
        /*0114*/ 	.word	0x000000ff
        /*0118*/ 	.word	0x00000008
        /*011c*/ 	.short	0x0100
        /*011e*/ 	.byte	0x05
	.zero		1


	//   ....[3]....
        /*0120*/ 	.word	0x000005e0
        /*0124*/ 	.word	0x000000ff
        /*0128*/ 	.word	0x00000038
        /*012c*/ 	.short	0x0100
        /*012e*/ 	.byte	0x05
	.zero		1


	//   ....[4]....
        /*0130*/ 	.word	0x000005f0
        /*0134*/ 	.word	0x000000ff
        /*0138*/ 	.word	0x00000010
        /*013c*/ 	.short	0x0100
        /*013e*/ 	.byte	0x05
	.zero		1


	//   ....[5]....
        /*0140*/ 	.word	0x00000600
        /*0144*/ 	.word	0x000000ff
        /*0148*/ 	.word	0x00000040
        /*014c*/ 	.short	0x0100
        /*014e*/ 	.byte	0x05
	.zero		1


	//   ....[6]....
        /*0150*/ 	.word	0x00000610
        /*0154*/ 	.word	0x000000ff
        /*0158*/ 	.word	0x00000018
        /*015c*/ 	.short	0x0100
        /*015e*/ 	.byte	0x05
	.zero		1


	//   ....[7]....
        /*0160*/ 	.word	0x00000620
        /*0164*/ 	.word	0x000000ff
        /*0168*/ 	.word	0x00000048
        /*016c*/ 	.short	0x0100
        /*016e*/ 	.byte	0x05
	.zero		1


	//   ....[8]....
        /*0170*/ 	.word	0x00000630
        /*0174*/ 	.word	0x000000ff
        /*0178*/ 	.word	0x00000020
        /*017c*/ 	.short	0x0100
        /*017e*/ 	.byte	0x05
	.zero		1


	//   ....[9]....
        /*0180*/ 	.word	0x00000640
        /*0184*/ 	.word	0x000000ff
        /*0188*/ 	.word	0x00000050
        /*018c*/ 	.short	0x0100
        /*018e*/ 	.byte	0x05
	.zero		1


	//   ....[10]....
        /*0190*/ 	.word	0x00000650
        /*0194*/ 	.word	0x000000ff
        /*0198*/ 	.word	0x00000028
        /*019c*/ 	.short	0x0100
        /*019e*/ 	.byte	0x05
	.zero		1


	//   ....[11]....
        /*01a0*/ 	.word	0x00000660
        /*01a4*/ 	.word	0x000000ff
        /*01a8*/ 	.word	0x00000058
        /*01ac*/ 	.short	0x0100
        /*01ae*/ 	.byte	0x05
	.zero		1


	//   ....[12]....
        /*01b0*/ 	.word	0x00000790
        /*01b4*/ 	.word	0x000000ff
        /*01b8*/ 	.word	0x00000060
        /*01bc*/ 	.short	0x0100
        /*01be*/ 	.byte	0x07
	.zero		1


	//   ....[13]....
        /*01c0*/ 	.word	0x000007a0
        /*01c4*/ 	.word	0x000000ff
        /*01c8*/ 	.word	0x00000070
        /*01cc*/ 	.short	0x0100
        /*01ce*/ 	.byte	0x07
	.zero		1


	//   ....[14]....
        /*01d0*/ 	.word	0x000007b0
        /*01d4*/ 	.word	0x000000ff
        /*01d8*/ 	.word	0x00000068
        /*01dc*/ 	.short	0x0100
        /*01de*/ 	.byte	0x07
	.zero		1


	//   ....[15]....
        /*01e0*/ 	.word	0x000007c0
        /*01e4*/ 	.word	0x000000ff
        /*01e8*/ 	.word	0x00000078
        /*01ec*/ 	.short	0x0100
        /*01ee*/ 	.byte	0x07
	.zero		1


	//   ....[16]....
        /*01f0*/ 	.word	0x000008b0
        /*01f4*/ 	.word	0x000000ff
        /*01f8*/ 	.word	0x00000080
        /*01fc*/ 	.short	0x0100
        /*01fe*/ 	.byte	0x05
	.zero		1


	//   ....[17]....
        /*0200*/ 	.word	0x000008c0
        /*0204*/ 	.word	0x000000ff
        /*0208*/ 	.word	0x00000088
        /*020c*/ 	.short	0x0100
        /*020e*/ 	.byte	0x05
	.zero		1


	//   ....[18]....
        /*0210*/ 	.word	0x00000a00
        /*0214*/ 	.word	0x000000ff
        /*0218*/ 	.word	0x00000090
        /*021c*/ 	.short	0x0100
        /*021e*/ 	.byte	0x05
	.zero		1


	//   ....[19]....
        /*0220*/ 	.word	0x00000a10
        /*0224*/ 	.word	0x000000ff
        /*0228*/ 	.word	0x000000a0
        /*022c*/ 	.short	0x0100
        /*022e*/ 	.byte	0x05
	.zero		1


	//   ....[20]....
        /*0230*/ 	.word	0x00000a20
        /*0234*/ 	.word	0x000000ff
        /*0238*/ 	.word	0x00000098
        /*023c*/ 	.short	0x0100
        /*023e*/ 	.byte	0x05
	.zero		1


	//   ....[21]....
        /*0240*/ 	.word	0x00000a30
        /*0244*/ 	.word	0x000000ff
        /*0248*/ 	.word	0x000000a8
        /*024c*/ 	.short	0x0100
        /*024e*/ 	.byte	0x05
	.zero		1


	//   ....[22]....
        /*0250*/ 	.word	0x00000b60
        /*0254*/ 	.word	0x000000ff
        /*0258*/ 	.word	0x000000b0
        /*025c*/ 	.short	0x0100
        /*025e*/ 	.byte	0x07
	.zero		1


	//   ....[23]....
        /*0260*/ 	.word	0x00000b70
        /*0264*/ 	.word	0x000000ff
        /*0268*/ 	.word	0x000000d0
        /*026c*/ 	.short	0x0100
        /*026e*/ 	.byte	0x07
	.zero		1


	//   ....[24]....
        /*0270*/ 	.word	0x00000b80
        /*0274*/ 	.word	0x000000ff
        /*0278*/ 	.word	0x000000b8
        /*027c*/ 	.short	0x0100
        /*027e*/ 	.byte	0x07
	.zero		1


	//   ....[25]....
        /*0280*/ 	.word	0x00000b90
        /*0284*/ 	.word	0x000000ff
        /*0288*/ 	.word	0x000000d8
        /*028c*/ 	.short	0x0100
        /*028e*/ 	.byte	0x07
	.zero		1


	//   ....[26]....
        /*0290*/ 	.word	0x00000ba0
        /*0294*/ 	.word	0x000000ff
        /*0298*/ 	.word	0x000000c0
        /*029c*/ 	.short	0x0100
        /*029e*/ 	.byte	0x07
	.zero		1


	//   ....[27]....
        /*02a0*/ 	.word	0x00000bb0
        /*02a4*/ 	.word	0x000000ff
        /*02a8*/ 	.word	0x000000e0
        /*02ac*/ 	.short	0x0100
        /*02ae*/ 	.byte	0x07
	.zero		1


	//   ....[28]....
        /*02b0*/ 	.word	0x00000bc0
        /*02b4*/ 	.word	0x000000ff
        /*02b8*/ 	.word	0x000000c8
        /*02bc*/ 	.short	0x0100
        /*02be*/ 	.byte	0x07
	.zero		1


	//   ....[29]....
        /*02c0*/ 	.word	0x00000bd0
        /*02c4*/ 	.word	0x000000ff
        /*02c8*/ 	.word	0x000000e8
        /*02cc*/ 	.short	0x0100
        /*02ce*/ 	.byte	0x07
	.zero		1


	//   ....[30]....
        /*02d0*/ 	.word	0x00000cc0
        /*02d4*/ 	.word	0x000000ff
        /*02d8*/ 	.word	0x000000f0
        /*02dc*/ 	.short	0x0100
        /*02de*/ 	.byte	0x05
	.zero		1


	//   ....[31]....
        /*02e0*/ 	.word	0x00000cd0
        /*02e4*/ 	.word	0x000000ff
        /*02e8*/ 	.word	0x00000100
        /*02ec*/ 	.short	0x0100
        /*02ee*/ 	.byte	0x05
	.zero		1


	//   ....[32]....
        /*02f0*/ 	.word	0x00000ce0
        /*02f4*/ 	.word	0x000000ff
        /*02f8*/ 	.word	0x000000f8
        /*02fc*/ 	.short	0x0100
        /*02fe*/ 	.byte	0x05
	.zero		1


	//   ....[33]....
        /*0300*/ 	.word	0x00000cf0
        /*0304*/ 	.word	0x000000ff
        /*0308*/ 	.word	0x00000108
        /*030c*/ 	.short	0x0100
        /*030e*/ 	.byte	0x05
	.zero		1


	//   ....[34]....
        /*0310*/ 	.word	0x000015d0
        /*0314*/ 	.word	0x00000003
        /*0318*/ 	.word	0x00000100
        /*031c*/ 	.short	0x010a
        /*031e*/ 	.byte	0xff
	.zero		1


	//   ....[35]....
        /*0320*/ 	.word	0x00001600
        /*0324*/ 	.word	0x00000003
        /*0328*/ 	.word	0x000000f0
        /*032c*/ 	.short	0x0101
        /*032e*/ 	.byte	0xff
	.zero		1


	//   ....[36]....
        /*0330*/ 	.word	0x000016d0
        /*0334*/ 	.word	0x000000ff
        /*0338*/ 	.word	0x00000030
        /*033c*/ 	.short	0x010a
        /*033e*/ 	.byte	0x08
	.zero		1


	//   ....[37]....
        /*0340*/ 	.word	0x00001770
        /*0344*/ 	.word	0x000000ff
        /*0348*/ 	.word	0x00000030
        /*034c*/ 	.short	0x010a
        /*034e*/ 	.byte	0x21
	.zero		1


	//   ....[38]....
        /*0350*/ 	.word	0x000018d0
        /*0354*/ 	.word	0x000000ff
        /*0358*/ 	.word	0x00000030
        /*035c*/ 	.short	0x010a
        /*035e*/ 	.byte	0x08
	.zero		1


	//   ....[39]....
        /*0360*/ 	.word	0x000019c0
        /*0364*/ 	.word	0x000000ff
        /*0368*/ 	.word	0x00000088
        /*036c*/ 	.short	0x0101
        /*036e*/ 	.byte	0x04
	.zero		1


	//   ....[40]....
        /*0370*/ 	.word	0x000019e0
        /*0374*/ 	.word	0x000000ff
        /*0378*/ 	.word	0x00000030
        /*037c*/ 	.short	0x010a
        /*037e*/ 	.byte	0x08
	.zero		1


	//   ....[41]....
        /*0380*/ 	.word	0x00001a60
        /*0384*/ 	.word	0x000000ff
        /*0388*/ 	.word	0x00000030
        /*038c*/ 	.short	0x010a
        /*038e*/ 	.byte	0x11
	.zero		1


	//   ....[42]....
        /*0390*/ 	.word	0x00001bc0
        /*0394*/ 	.word	0x000000ff
        /*0398*/ 	.word	0x00000030
        /*039c*/ 	.short	0x010a
        /*039e*/ 	.byte	0x08
	.zero		1


	//   ....[43]....
        /*03a0*/ 	.word	0x00001ce0
        /*03a4*/ 	.word	0x00000002
        /*03a8*/ 	.word	0x00000090
        /*03ac*/ 	.short	0x010a
        /*03ae*/ 	.byte	0xff
	.zero		1


	//   ....[44]....
        /*03b0*/ 	.word	0x00001da0
        /*03b4*/ 	.word	0x00000002
        /*03b8*/ 	.word	0x00000000
        /*03bc*/ 	.short	0x0101
        /*03be*/ 	.byte	0xff
	.zero		1


	//   ....[45]....
        /*03c0*/ 	.word	0x00002300
        /*03c4*/ 	.word	0x000000ff
        /*03c8*/ 	.word	0x00000000
        /*03cc*/ 	.short	0x010a
        /*03ce*/ 	.byte	0x05
	.zero		1


	//   ....[46]....
        /*03d0*/ 	.word	0x00002390
        /*03d4*/ 	.word	0x000000ff
        /*03d8*/ 	.word	0x00000000
        /*03dc*/ 	.short	0x010a
        /*03de*/ 	.byte	0x05
	.zero		1


	//   ....[47]....
        /*03e0*/ 	.word	0x00002420
        /*03e4*/ 	.word	0x000000ff
        /*03e8*/ 	.word	0x00000000
        /*03ec*/ 	.short	0x010a
        /*03ee*/ 	.byte	0x05
	.zero		1


	//   ....[48]....
        /*03f0*/ 	.word	0x000024b0
        /*03f4*/ 	.word	0x000000ff
        /*03f8*/ 	.word	0x00000000
        /*03fc*/ 	.short	0x010a
        /*03fe*/ 	.byte	0x05
	.zero		1


	//   ....[49]....
        /*0400*/ 	.word	0x00002540
        /*0404*/ 	.word	0x000000ff
        /*0408*/ 	.word	0x00000000
        /*040c*/ 	.short	0x010a
        /*040e*/ 	.byte	0x05
	.zero		1


	//   ....[50]....
        /*0410*/ 	.word	0x000025e0
        /*0414*/ 	.word	0x00000000
        /*0418*/ 	.word	0x00000000
        /*041c*/ 	.short	0x010a
        /*041e*/ 	.byte	0xff
	.zero		1


	//   ....[51]....
        /*0420*/ 	.word	0x00002700
        /*0424*/ 	.word	0x00000000
        /*0428*/ 	.word	0x000000f0
        /*042c*/ 	.short	0x010a
        /*042e*/ 	.byte	0xff
	.zero		1


	//   ....[52]....
        /*0430*/ 	.word	0x00002760
        /*0434*/ 	.word	0x00000004
        /*0438*/ 	.word	0x00000000
        /*043c*/ 	.short	0x0101
        /*043e*/ 	.byte	0xff
	.zero		1


	//   ....[53]....
        /*0440*/ 	.word	0x00002780
        /*0444*/ 	.word	0x000000ff
        /*0448*/ 	.word	0x000000a0
        /*044c*/ 	.short	0x010a
        /*044e*/ 	.byte	0x05
	.zero		1


	//   ....[54]....
        /*0450*/ 	.word	0x000028a0
        /*0454*/ 	.word	0x00000000
        /*0458*/ 	.word	0x00000090
        /*045c*/ 	.short	0x010a
        /*045e*/ 	.byte	0xff
	.zero		1


	//   ....[55]....
        /*0460*/ 	.word	0x000029b0
        /*0464*/ 	.word	0x00000000
        /*0468*/ 	.word	0x00000000
        /*046c*/ 	.short	0x0101
        /*046e*/ 	.byte	0xff
	.zero		1


	//   ....[56]....
        /*0470*/ 	.word	0x00002a40
        /*0474*/ 	.word	0x000000ff
        /*0478*/ 	.word	0x000000a0
        /*047c*/ 	.short	0x0106
        /*047e*/ 	.byte	0x05
	.zero		1


	//   ....[57]....
        /*0480*/ 	.word	0x00002a60
        /*0484*/ 	.word	0x000000ff
        /*0488*/ 	.word	0x000000a0
        /*048c*/ 	.short	0x010a
        /*048e*/ 	.byte	0x05
	.zero		1


	//   ....[58]....
        /*0490*/ 	.word	0x00002af0
        /*0494*/ 	.word	0x000000ff
        /*0498*/ 	.word	0x000000a0
        /*049c*/ 	.short	0x0106
        /*049e*/ 	.byte	0x04
	.zero		1


	//   ....[59]....
        /*04a0*/ 	.word	0x00002b30
        /*04a4*/ 	.word	0x00000000
        /*04a8*/ 	.word	0x000000a0
        /*04ac*/ 	.short	0x010a
        /*04ae*/ 	.byte	0xff
	.zero		1


	//   ....[60]....
        /*04b0*/ 	.word	0x00003070
        /*04b4*/ 	.word	0x00000000
        /*04b8*/ 	.word	0x00000090
        /*04bc*/ 	.short	0x010a
        /*04be*/ 	.byte	0xff
	.zero		1


	//   ....[61]....
        /*04c0*/ 	.word	0x00003180
        /*04c4*/ 	.word	0x00000003
        /*04c8*/ 	.word	0x00000000
        /*04cc*/ 	.short	0x0101
        /*04ce*/ 	.byte	0xff
	.zero		1


	//   ....[62]....
        /*04d0*/ 	.word	0x00003190
        /*04d4*/ 	.word	0x000000ff
        /*04d8*/ 	.word	0x00000000
        /*04dc*/ 	.short	0x010a
        /*04de*/ 	.byte	0x06
	.zero		1


	//   ....[63]....
        /*04e0*/ 	.word	0x000031b0
        /*04e4*/ 	.word	0x000000ff
        /*04e8*/ 	.word	0x000000d0
        /*04ec*/ 	.short	0x010a
        /*04ee*/ 	.byte	0x07
	.zero		1


	//   ....[64]....
        /*04f0*/ 	.word	0x00003280
        /*04f4*/ 	.word	0x000000ff
        /*04f8*/ 	.word	0x00000000
        /*04fc*/ 	.short	0x010a
        /*04fe*/ 	.byte	0x06
	.zero		1


	//   ....[65]....
        /*0500*/ 	.word	0x000033b0
        /*0504*/ 	.word	0x000000ff
        /*0508*/ 	.word	0x00000000
        /*050c*/ 	.short	0x010a
        /*050e*/ 	.byte	0x1a
	.zero		1


	//   ....[66]....
        /*0510*/ 	.word	0x00003650
        /*0514*/ 	.word	0x000000ff
        /*0518*/ 	.word	0x00000000
        /*051c*/ 	.short	0x010a
        /*051e*/ 	.byte	0x06
	.zero		1


	//   ....[67]....
        /*0520*/ 	.word	0x000036e0
        /*0524*/ 	.word	0x000000ff
        /*0528*/ 	.word	0x00000000
        /*052c*/ 	.short	0x010a
        /*052e*/ 	.byte	0x06
	.zero		1


	//   ....[68]....
        /*0530*/ 	.word	0x00003770
        /*0534*/ 	.word	0x000000ff
        /*0538*/ 	.word	0x00000000
        /*053c*/ 	.short	0x010a
        /*053e*/ 	.byte	0x06
	.zero		1


	//   ....[69]....
        /*0540*/ 	.word	0x00003800
        /*0544*/ 	.word	0x000000ff
        /*0548*/ 	.word	0x00000000
        /*054c*/ 	.short	0x010a
        /*054e*/ 	.byte	0x07
	.zero		1


	//   ....[70]....
        /*0550*/ 	.word	0x00003c60
        /*0554*/ 	.word	0x00000000
        /*0558*/ 	.word	0x00000090
        /*055c*/ 	.short	0x010a
        /*055e*/ 	.byte	0xff
	.zero		1


	//   ....[71]....
        /*0560*/ 	.word	0x00003d20
        /*0564*/ 	.word	0x00000000
        /*0568*/ 	.word	0x00000000
        /*056c*/ 	.short	0x0101
        /*056e*/ 	.byte	0xff
	.zero		1


	//   ....[72]....
        /*0570*/ 	.word	0x00004040
        /*0574*/ 	.word	0x000000ff
        /*0578*/ 	.word	0x00000088
        /*057c*/ 	.short	0x010a
        /*057e*/ 	.byte	0x07
	.zero		1


	//   ....[73]....
        /*0580*/ 	.word	0x00004230
        /*0584*/ 	.word	0x000000ff
        /*0588*/ 	.word	0x00000070
        /*058c*/ 	.short	0x010a
        /*058e*/ 	.byte	0x07
	.zero		1


	//   ....[74]....
        /*0590*/ 	.word	0x00004400
        /*0594*/ 	.word	0x000000ff
        /*0598*/ 	.word	0x00000060
        /*059c*/ 	.short	0x010b
        /*059e*/ 	.byte	0x07
	.zero		1


	//   ....[75]....
        /*05a0*/ 	.word	0x00004470
        /*05a4*/ 	.word	0x000000ff
        /*05a8*/ 	.word	0x00000000
        /*05ac*/ 	.short	0x0101
        /*05ae*/ 	.byte	0x08
	.zero		1


	//   ....[76]....
        /*05b0*/ 	.word	0x000044a0
        /*05b4*/ 	.word	0x000000ff
        /*05b8*/ 	.word	0x00000078
        /*05bc*/ 	.short	0x010a
        /*05be*/ 	.byte	0x07
	.zero		1


	//   ....[77]....
        /*05c0*/ 	.word	0x000046b0
        /*05c4*/ 	.word	0x000000ff
        /*05c8*/ 	.word	0x00000068
        /*05cc*/ 	.short	0x010b
        /*05ce*/ 	.byte	0x07
	.zero		1


	//   ....[78]....
        /*05d0*/ 	.word	0x000046d0
        /*05d4*/ 	.word	0x000000ff
        /*05d8*/ 	.word	0x00000000
        /*05dc*/ 	.short	0x0101
        /*05de*/ 	.byte	0x0d
	.zero		1


	//   ....[79]....
        /*05e0*/ 	.word	0x00004700
        /*05e4*/ 	.word	0x000000ff
        /*05e8*/ 	.word	0x00000070
        /*05ec*/ 	.short	0x010a
        /*05ee*/ 	.byte	0x07
	.zero		1


	//   ....[80]....
        /*05f0*/ 	.word	0x00004740
        /*05f4*/ 	.word	0x00000000
        /*05f8*/ 	.word	0x00000078
        /*05fc*/ 	.short	0x010a
        /*05fe*/ 	.byte	0xff
	.zero		1


	//   ....[81]....
        /*0600*/ 	.word	0x00004a80
        /*0604*/ 	.word	0x00000000
        /*0608*/ 	.word	0x00000090
        /*060c*/ 	.short	0x010a
        /*060e*/ 	.byte	0xff
	.zero		1


	//   ....[82]....
        /*0610*/ 	.word	0x00004b90
        /*0614*/ 	.word	0x00000000
        /*0618*/ 	.word	0x00000000
        /*061c*/ 	.short	0x0101
        /*061e*/ 	.byte	0xff
	.zero		1


	//   ....[83]....
        /*0620*/ 	.word	0x000055f0
        /*0624*/ 	.word	0x00000003
        /*0628*/ 	.word	0x00000060
        /*062c*/ 	.short	0x010a
        /*062e*/ 	.byte	0xff
	.zero		1


	//   ....[84]....
        /*0630*/ 	.word	0x00005630
        /*0634*/ 	.word	0x00000074
        /*0638*/ 	.word	0x000000b0
        /*063c*/ 	.short	0x010a
        /*063e*/ 	.byte	0xff
	.zero		1


	//   ....[85]....
        /*0640*/ 	.word	0x00005770
        /*0644*/ 	.word	0x00000003
        /*0648*/ 	.word	0x00000060
        /*064c*/ 	.short	0x010a
        /*064e*/ 	.byte	0xff
	.zero		1


	//   ....[86]....
        /*0650*/ 	.word	0x000058b0
        /*0654*/ 	.word	0x00000000
        /*0658*/ 	.word	0x00000000
        /*065c*/ 	.short	0x0101
        /*065e*/ 	.byte	0xff
	.zero		1


	//   ....[87]....
        /*0660*/ 	.word	0x00005930
        /*0664*/ 	.word	0x00000074
        /*0668*/ 	.word	0x000000b0
        /*066c*/ 	.short	0x010a
        /*066e*/ 	.byte	0xff
	.zero		1


	//   ....[88]....
        /*0670*/ 	.word	0x00006cc0
        /*0674*/ 	.word	0x0000007d
        /*0678*/ 	.word	0x00000060
        /*067c*/ 	.short	0x010a
        /*067e*/ 	.byte	0xff
	.zero		1


	//   ....[89]....
        /*0680*/ 	.word	0x00006d90
        /*0684*/ 	.word	0x0000007d
        /*0688*/ 	.word	0x00000060
        /*068c*/ 	.short	0x010a
        /*068e*/ 	.byte	0xff
	.zero		1


	//   ....[90]....
        /*0690*/ 	.word	0x00006ed0
        /*0694*/ 	.word	0x00000000
        /*0698*/ 	.word	0x00000000
        /*069c*/ 	.short	0x0101
        /*069e*/ 	.byte	0xff
	.zero		1


	//   ....[91]....
        /*06a0*/ 	.word	0x00007310
        /*06a4*/ 	.word	0x000000ff
        /*06a8*/ 	.word	0x00000000
        /*06ac*/ 	.short	0x0101
        /*06ae*/ 	.byte	0x05
	.zero		1


	//   ....[92]....
        /*06b0*/ 	.word	0x00008450
        /*06b4*/ 	.word	0x00000003
        /*06b8*/ 	.word	0x00000100
        /*06bc*/ 	.short	0x010a
        /*06be*/ 	.byte	0xff
	.zero		1


	//   ....[93]....
        /*06c0*/ 	.word	0x000084b0
        /*06c4*/ 	.word	0x00000002
        /*06c8*/ 	.word	0x00000030
        /*06cc*/ 	.short	0x010a
        /*06ce*/ 	.byte	0xff
	.zero		1


	//   ....[94]....
        /*06d0*/ 	.word	0x00008510
        /*06d4*/ 	.word	0x00000002
        /*06d8*/ 	.word	0x00000030
        /*06dc*/ 	.short	0x010a
        /*06de*/ 	.byte	0xff
	.zero		1


	//   ....[95]....
        /*06e0*/ 	.word	0x00008560
        /*06e4*/ 	.word	0x00000002
        /*06e8*/ 	.word	0x00000090
        /*06ec*/ 	.short	0x010a
        /*06ee*/ 	.byte	0xff
	.zero		1


	//   ....[96]....
        /*06f0*/ 	.word	0x000085c0
        /*06f4*/ 	.word	0x00000000
        /*06f8*/ 	.word	0x00000000
        /*06fc*/ 	.short	0x010a
        /*06fe*/ 	.byte	0xff
	.zero		1


	//   ....[97]....
        /*0700*/ 	.word	0x00008620
        /*0704*/ 	.word	0x00000000
        /*0708*/ 	.word	0x00000000
        /*070c*/ 	.short	0x010a
        /*070e*/ 	.byte	0xff
	.zero		1


	//   ....[98]....
        /*0710*/ 	.word	0x00008680
        /*0714*/ 	.word	0x00000000
        /*0718*/ 	.word	0x00000000
        /*071c*/ 	.short	0x010a
        /*071e*/ 	.byte	0xff
	.zero		1


	//   ....[99]....
        /*0720*/ 	.word	0x000086e0
        /*0724*/ 	.word	0x00000000
        /*0728*/ 	.word	0x00000000
        /*072c*/ 	.short	0x010a
        /*072e*/ 	.byte	0xff
	.zero		1


	//   ....[100]....
        /*0730*/ 	.word	0x00008740
        /*0734*/ 	.word	0x00000000
        /*0738*/ 	.word	0x00000000
        /*073c*/ 	.short	0x010a
        /*073e*/ 	.byte	0xff
	.zero		1


	//   ....[101]....
        /*0740*/ 	.word	0x00008790
        /*0744*/ 	.word	0x00000000
        /*0748*/ 	.word	0x000000f0
        /*074c*/ 	.short	0x010a
        /*074e*/ 	.byte	0xff
	.zero		1


	//   ....[102]....
        /*0750*/ 	.word	0x000087f0
        /*0754*/ 	.word	0x00000000
        /*0758*/ 	.word	0x000000a0
        /*075c*/ 	.short	0x010a
        /*075e*/ 	.byte	0xff
	.zero		1


	//   ....[103]....
        /*0760*/ 	.word	0x00008840
        /*0764*/ 	.word	0x00000000
        /*0768*/ 	.word	0x00000090
        /*076c*/ 	.short	0x010a
        /*076e*/ 	.byte	0xff
	.zero		1


	//   ....[104]....
        /*0770*/ 	.word	0x000088a0
        /*0774*/ 	.word	0x00000000
        /*0778*/ 	.word	0x000000a0
        /*077c*/ 	.short	0x010a
        /*077e*/ 	.byte	0xff
	.zero		1


	//   ....[105]....
        /*0780*/ 	.word	0x000088f0
        /*0784*/ 	.word	0x00000000
        /*0788*/ 	.word	0x00000090
        /*078c*/ 	.short	0x010a
        /*078e*/ 	.byte	0xff
	.zero		1


	//   ....[106]....
        /*0790*/ 	.word	0x00008950
        /*0794*/ 	.word	0x00000003
        /*0798*/ 	.word	0x000000d0
        /*079c*/ 	.short	0x010a
        /*079e*/ 	.byte	0xff
	.zero		1


	//   ....[107]....
        /*07a0*/ 	.word	0x000089b0
        /*07a4*/ 	.word	0x00000000
        /*07a8*/ 	.word	0x00000000
        /*07ac*/ 	.short	0x010a
        /*07ae*/ 	.byte	0xff
	.zero		1


	//   ....[108]....
        /*07b0*/ 	.word	0x00008a10
        /*07b4*/ 	.word	0x00000000
        /*07b8*/ 	.word	0x00000000
        /*07bc*/ 	.short	0x010a
        /*07be*/ 	.byte	0xff
	.zero		1


	//   ....[109]....
        /*07c0*/ 	.word	0x00008a70
        /*07c4*/ 	.word	0x00000000
        /*07c8*/ 	.word	0x00000000
        /*07cc*/ 	.short	0x010a
        /*07ce*/ 	.byte	0xff
	.zero		1


	//   ....[110]....
        /*07d0*/ 	.word	0x00008ad0
        /*07d4*/ 	.word	0x00000000
        /*07d8*/ 	.word	0x00000000
        /*07dc*/ 	.short	0x010a
        /*07de*/ 	.byte	0xff
	.zero		1


	//   ....[111]....
        /*07e0*/ 	.word	0x00008b30
        /*07e4*/ 	.word	0x00000000
        /*07e8*/ 	.word	0x00000000
        /*07ec*/ 	.short	0x010a
        /*07ee*/ 	.byte	0xff
	.zero		1


	//   ....[112]....
        /*07f0*/ 	.word	0x00008b80
        /*07f4*/ 	.word	0x00000000
        /*07f8*/ 	.word	0x00000090
        /*07fc*/ 	.short	0x010a
        /*07fe*/ 	.byte	0xff
	.zero		1


	//   ....[113]....
        /*0800*/ 	.word	0x00008be0
        /*0804*/ 	.word	0x00000000
        /*0808*/ 	.word	0x00000088
        /*080c*/ 	.short	0x010a
        /*080e*/ 	.byte	0xff
	.zero		1


	//   ....[114]....
        /*0810*/ 	.word	0x00008c40
        /*0814*/ 	.word	0x00000003
        /*0818*/ 	.word	0x00000070
        /*081c*/ 	.short	0x010a
        /*081e*/ 	.byte	0xff
	.zero		1


	//   ....[115]....
        /*0820*/ 	.word	0x00008ca0
        /*0824*/ 	.word	0x00000003
        /*0828*/ 	.word	0x00000078
        /*082c*/ 	.short	0x010a
        /*082e*/ 	.byte	0xff
	.zero		1


	//   ....[116]....
        /*0830*/ 	.word	0x00008d00
        /*0834*/ 	.word	0x00000000
        /*0838*/ 	.word	0x00000070
        /*083c*/ 	.short	0x010a
        /*083e*/ 	.byte	0xff
	.zero		1


	//   ....[117]....
        /*0840*/ 	.word	0x00008d50
        /*0844*/ 	.word	0x00000000
        /*0848*/ 	.word	0x00000090
        /*084c*/ 	.short	0x010a
        /*084e*/ 	.byte	0xff
	.zero		1


	//   ....[118]....
        /*0850*/ 	.word	0x00008da0
        /*0854*/ 	.word	0x00000003
        /*0858*/ 	.word	0x00000060
        /*085c*/ 	.short	0x010a
        /*085e*/ 	.byte	0xff
	.zero		1


	//   ....[119]....
        /*0860*/ 	.word	0x00008df0
        /*0864*/ 	.word	0x00000074
        /*0868*/ 	.word	0x000000b0
        /*086c*/ 	.short	0x010a
        /*086e*/ 	.byte	0xff
	.zero		1


	//   ....[120]....
        /*0870*/ 	.word	0x00008e40
        /*0874*/ 	.word	0x0000007d
        /*0878*/ 	.word	0x00000060
        /*087c*/ 	.short	0x010a
        /*087e*/ 	.byte	0xff
	.zero		1


	//----- nvinfo : EIATTR_NUM_MBARRIERS
	.align		4
.L_47:
        /*0880*/ 	.byte	0x03, 0x38
        /*0882*/ 	.short	0x0022


	//----- nvinfo : EIATTR_EXIT_INSTR_OFFSETS
	.align		4
        /*0884*/ 	.byte	0x04, 0x1c
        /*0886*/ 	.short	(.L_49 - .L_48)


	//   ....[0]....
.L_48:
        /*0888*/ 	.word	0x00002610


	//   ....[1]....
        /*088c*/ 	.word	0x00002b00


	//   ....[2]....
        /*0890*/ 	.word	0x00002b60


	//   ....[3]....
        /*0894*/ 	.word	0x00003a60


	//   ....[4]....
        /*0898*/ 	.word	0x00004770


	//   ....[5]....
        /*089c*/ 	.word	0x000047b0


	//   ....[6]....
        /*08a0*/ 	.word	0x00008440


	//----- nvinfo : EIATTR_MAX_THREADS
	.align		4
.L_49:
        /*08a4*/ 	.byte	0x04, 0x05
        /*08a6*/ 	.short	(.L_51 - .L_50)
.L_50:
        /*08a8*/ 	.word	0x00000100
        /*08ac*/ 	.word	0x00000001
        /*08b0*/ 	.word	0x00000001


	//----- nvinfo : EIATTR_CRS_STACK_SIZE
	.align		4
.L_51:
        /*08b4*/ 	.byte	0x04, 0x1e
        /*08b6*/ 	.short	(.L_53 - .L_52)
.L_52:
        /*08b8*/ 	.word	0x00000000


	//----- nvinfo : EIATTR_CBANK_PARAM_SIZE
	.align		4
.L_53:
        /*08bc*/ 	.byte	0x03, 0x19
        /*08be*/ 	.short	0x0800


	//----- nvinfo : EIATTR_PARAM_CBANK
	.align		4
        /*08c0*/ 	.byte	0x04, 0x0a
        /*08c2*/ 	.short	(.L_55 - .L_54)
	.align		4
.L_54:
        /*08c4*/ 	.word	index@(.nv.constant0._ZN7cutlass13device_kernelINS_4gemm6kernel13GemmUniversalIN4cute5tupleIJiiiiEEENS1_10collective13CollectiveMmaINS1_35MainloopSm100TmaUmmaWarpSpecializedILi6ELi2ELi4ENS5_IJNS4_1CILi1EEESB_SB_EEEEENS5_IJNSA_ILi128EEESE_SE_EEEaNS5_IJlSB_lEEEaSG_NS4_8TiledMMAINS4_8MMA_AtomIJNS4_15SM100_MMA_S8_SSIaaiLi128ELi128ELNS4_4UMMA5MajorE0ELSL_0ELNSK_8SaturateE0EEEEEENS4_6LayoutISC_NS5_IJNSA_ILi0EEESQ_SQ_EEEEENS5_IJNS4_10UnderscoreEST_ST_EEEEENS4_13SM90_TMA_LOADENS4_14ComposedLayoutINS4_7SwizzleILi3ELi4ELi3EEENS4_18smem_ptr_flag_bitsILi8EEENSP_INS5_IJNSA_ILi8EEESE_EEENS5_IJSE_SB_EEEEEEEvNS4_8identityESW_S16_vS17_EENS_8epilogue10collective18CollectiveEpilogueINS19_23Sm100TmaWarpSpecializedILi2ELi2ELi64ELb0ELb0EEEJSF_NS5_IJNSP_ISE_SB_EENSP_INSA_ILi64EEESB_EEEEEaSG_aSG_NS19_6fusion15FusionCallbacksIS1D_NS1I_17LinearCombinationIaiaiLNS_15FloatRoundStyleE2EEESF_S1H_JEEENS4_5SM1004TMEM4LOAD26SM100_TMEM_LOAD_32dp32b64xESW_NSX_INSY_ILi2ELi4ELi3EEES11_NSP_INS5_IJS12_S1F_EEENS5_IJS1F_SB_EEEEEEENS4_39AutoVectorizingCopyWithAssumedAlignmentILi128EEENS4_14SM90_TMA_STOREES1W_S1Y_S1Y_EEEvvEEEEvNT_6ParamsE)
        /*08c8*/ 	.short	0x0380
        /*08ca*/ 	.short	0x0800


	//----- nvinfo : EIATTR_SW_WAR
	.align		4
.L_55:
        /*08cc*/ 	.byte	0x04, 0x36
        /*08ce*/ 	.short	(.L_57 - .L_56)
.L_56:
        /*08d0*/ 	.word	0x00000008
.L_57:


//--------------------- .nv.callgraph             --------------------------
	.section	.nv.callgraph,"",@"SHT_CUDA_CALLGRAPH"
	.align	4
	.sectionentsize	8
	.align		4
        /*0000*/ 	.word	0x00000000
	.align		4
        /*0004*/ 	.word	0xffffffff
	.align		4
        /*0008*/ 	.word	index@(_ZN7cutlass13device_kernelINS_4gemm6kernel13GemmUniversalIN4cute5tupleIJiiiiEEENS1_10collective13CollectiveMmaINS1_35MainloopSm100TmaUmmaWarpSpecializedILi6ELi2ELi4ENS5_IJNS4_1CILi1EEESB_SB_EEEEENS5_IJNSA_ILi128EEESE_SE_EEEaNS5_IJlSB_lEEEaSG_NS4_8TiledMMAINS4_8MMA_AtomIJNS4_15SM100_MMA_S8_SSIaaiLi128ELi128ELNS4_4UMMA5MajorE0ELSL_0ELNSK_8SaturateE0EEEEEENS4_6LayoutISC_NS5_IJNSA_ILi0EEESQ_SQ_EEEEENS5_IJNS4_10UnderscoreEST_ST_EEEEENS4_13SM90_TMA_LOADENS4_14ComposedLayoutINS4_7SwizzleILi3ELi4ELi3EEENS4_18smem_ptr_flag_bitsILi8EEENSP_INS5_IJNSA_ILi8EEESE_EEENS5_IJSE_SB_EEEEEEEvNS4_8identityESW_S16_vS17_EENS_8epilogue10collective18CollectiveEpilogueINS19_23Sm100TmaWarpSpecializedILi2ELi2ELi64ELb0ELb0EEEJSF_NS5_IJNSP_ISE_SB_EENSP_INSA_ILi64EEESB_EEEEEaSG_aSG_NS19_6fusion15FusionCallbacksIS1D_NS1I_17LinearCombinationIaiaiLNS_15FloatRoundStyleE2EEESF_S1H_JEEENS4_5SM1004TMEM4LOAD26SM100_TMEM_LOAD_32dp32b64xESW_NSX_INSY_ILi2ELi4ELi3EEES11_NSP_INS5_IJS12_S1F_EEENS5_IJS1F_SB_EEEEEEENS4_39AutoVectorizingCopyWithAssumedAlignmentILi128EEENS4_14SM90_TMA_STOREES1W_S1Y_S1Y_EEEvvEEEEvNT_6ParamsE)
	.align		4
        /*000c*/ 	.word	index@(__assertfail)
	.align		4
        /*0010*/ 	.word	0x00000000
	.align		4
        /*0014*/ 	.word	0xfffffffe
	.align		4
        /*0018*/ 	.word	0x00000000
	.align		4
        /*001c*/ 	.word	0xfffffffd
	.align		4
        /*0020*/ 	.word	0x00000000
	.align		4
        /*0024*/ 	.word	0xfffffffc


//--------------------- .nv.constant4             --------------------------
	.section	.nv.constant4,"a",@progbits
	.align	8
	.align		8
.nv.constant4:
        /*0000*/ 	.dword	__assertfail
	.align		8
        /*0008*/ 	.dword	__unnamed_1
	.align		8
        /*0010*/ 	.dword	__unnamed_2
	.align		8
        /*0018*/ 	.dword	_ZN40_INTERNAL_3361e4b5_4_k_cu_ad7ba7d5_202064cuda3std3__45__cpo5beginE
	.align		8
        /*0020*/ 	.dword	_ZN40_INTERNAL_3361e4b5_4_k_cu_ad7ba7d5_202064cuda3std3__45__cpo3endE
	.align		8
        /*0028*/ 	.dword	_ZN40_INTERNAL_3361e4b5_4_k_cu_ad7ba7d5_202064cuda3std3__45__cpo6cbeginE
	.align		8
        /*0030*/ 	.dword	_ZN40_INTERNAL_3361e4b5_4_k_cu_ad7ba7d5_202064cuda3std3__45__cpo4cendE
	.align		8
        /*0038*/ 	.dword	_ZN40_INTERNAL_3361e4b5_4_k_cu_ad7ba7d5_202064cuda3std3__442_GLOBAL__N__3361e4b5_4_k_cu_ad7ba7d5_202066ignoreE
	.align		8
        /*0040*/ 	.dword	_ZN40_INTERNAL_3361e4b5_4_k_cu_ad7ba7d5_202064cuda3std3__419piecewise_constructE
	.align		8
        /*0048*/ 	.dword	_ZN40_INTERNAL_3361e4b5_4_k_cu_ad7ba7d5_202064cuda3std3__48in_placeE
	.align		8
        /*0050*/ 	.dword	_ZN40_INTERNAL_3361e4b5_4_k_cu_ad7ba7d5_202064cuda3std6ranges3__45__cpo4swapE
	.align		8
        /*0058*/ 	.dword	_ZN40_INTERNAL_3361e4b5_4_k_cu_ad7ba7d5_202064cuda3std6ranges3__45__cpo9iter_moveE
	.align		8
        /*0060*/ 	.dword	_ZN40_INTERNAL_3361e4b5_4_k_cu_ad7ba7d5_202064cute7productE
	.align		8
        /*0068*/ 	.dword	_ZN40_INTERNAL_3361e4b5_4_k_cu_ad7ba7d5_202064cute1_E
	.align		8
        /*0070*/ 	.dword	$str$25
	.align		8
        /*0078*/ 	.dword	$str$26
	.align		8
        /*0080*/ 	.dword	$str$27
	.align		8
        /*0088*/ 	.dword	$str$28


//--------------------- .text._ZN7cutlass13device_kernelINS_4gemm6kernel13GemmUniversalIN4cute5tupleIJiiiiEEENS1_10collective13CollectiveMmaINS1_35MainloopSm100TmaUmmaWarpSpecializedILi6ELi2ELi4ENS5_IJNS4_1CILi1EEESB_SB_EEEEENS5_IJNSA_ILi128EEESE_SE_EEEaNS5_IJlSB_lEEEaSG_NS4_8TiledMMAINS4_8MMA_AtomIJNS4_15SM100_MMA_S8_SSIaaiLi128ELi128ELNS4_4UMMA5MajorE0ELSL_0ELNSK_8SaturateE0EEEEEENS4_6LayoutISC_NS5_IJNSA_ILi0EEESQ_SQ_EEEEENS5_IJNS4_10UnderscoreEST_ST_EEEEENS4_13SM90_TMA_LOADENS4_14ComposedLayoutINS4_7SwizzleILi3ELi4ELi3EEENS4_18smem_ptr_flag_bitsILi8EEENSP_INS5_IJNSA_ILi8EEESE_EEENS5_IJSE_SB_EEEEEEEvNS4_8identityESW_S16_vS17_EENS_8epilogue10collective18CollectiveEpilogueINS19_23Sm100TmaWarpSpecializedILi2ELi2ELi64ELb0ELb0EEEJSF_NS5_IJNSP_ISE_SB_EENSP_INSA_ILi64EEESB_EEEEEaSG_aSG_NS19_6fusion15FusionCallbacksIS1D_NS1I_17LinearCombinationIaiaiLNS_15FloatRoundStyleE2EEESF_S1H_JEEENS4_5SM1004TMEM4LOAD26SM100_TMEM_LOAD_32dp32b64xESW_NSX_INSY_ILi2ELi4ELi3EEES11_NSP_INS5_IJS12_S1F_EEENS5_IJS1F_SB_EEEEEEENS4_39AutoVectorizingCopyWithAssumedAlignmentILi128EEENS4_14SM90_TMA_STOREES1W_S1Y_S1Y_EEEvvEEEEvNT_6ParamsE --------------------------
	.section	.text._ZN7cutlass13device_kernelINS_4gemm6kernel13GemmUniversalIN4cute5tupleIJiiiiEEENS1_10collective13CollectiveMmaINS1_35MainloopSm100TmaUmmaWarpSpecializedILi6ELi2ELi4ENS5_IJNS4_1CILi1EEESB_SB_EEEEENS5_IJNSA_ILi128EEESE_SE_EEEaNS5_IJlSB_lEEEaSG_NS4_8TiledMMAINS4_8MMA_AtomIJNS4_15SM100_MMA_S8_SSIaaiLi128ELi128ELNS4_4UMMA5MajorE0ELSL_0ELNSK_8SaturateE0EEEEEENS4_6LayoutISC_NS5_IJNSA_ILi0EEESQ_SQ_EEEEENS5_IJNS4_10UnderscoreEST_ST_EEEEENS4_13SM90_TMA_LOADENS4_14ComposedLayoutINS4_7SwizzleILi3ELi4ELi3EEENS4_18smem_ptr_flag_bitsILi8EEENSP_INS5_IJNSA_ILi8EEESE_EEENS5_IJSE_SB_EEEEEEEvNS4_8identityESW_S16_vS17_EENS_8epilogue10collective18CollectiveEpilogueINS19_23Sm100TmaWarpSpecializedILi2ELi2ELi64ELb0ELb0EEEJSF_NS5_IJNSP_ISE_SB_EENSP_INSA_ILi64EEESB_EEEEEaSG_aSG_NS19_6fusion15FusionCallbacksIS1D_NS1I_17LinearCombinationIaiaiLNS_15FloatRoundStyleE2EEESF_S1H_JEEENS4_5SM1004TMEM4LOAD26SM100_TMEM_LOAD_32dp32b64xESW_NSX_INSY_ILi2ELi4ELi3EEES11_NSP_INS5_IJS12_S1F_EEENS5_IJS1F_SB_EEEEEEENS4_39AutoVectorizingCopyWithAssumedAlignmentILi128EEENS4_14SM90_TMA_STOREES1W_S1Y_S1Y_EEEvvEEEEvNT_6ParamsE,"ax",@progbits
	.align	128
.text._ZN7cutlass13device_kernelINS_4gemm6kernel13GemmUniversalIN4cute5tupleIJiiiiEEENS1_10collective13CollectiveMmaINS1_35MainloopSm100TmaUmmaWarpSpecializedILi6ELi2ELi4ENS5_IJNS4_1CILi1EEESB_SB_EEEEENS5_IJNSA_ILi128EEESE_SE_EEEaNS5_IJlSB_lEEEaSG_NS4_8TiledMMAINS4_8MMA_AtomIJNS4_15SM100_MMA_S8_SSIaaiLi128ELi128ELNS4_4UMMA5MajorE0ELSL_0ELNSK_8SaturateE0EEEEEENS4_6LayoutISC_NS5_IJNSA_ILi0EEESQ_SQ_EEEEENS5_IJNS4_10UnderscoreEST_ST_EEEEENS4_13SM90_TMA_LOADENS4_14ComposedLayoutINS4_7SwizzleILi3ELi4ELi3EEENS4_18smem_ptr_flag_bitsILi8EEENSP_INS5_IJNSA_ILi8EEESE_EEENS5_IJSE_SB_EEEEEEEvNS4_8identityESW_S16_vS17_EENS_8epilogue10collective18CollectiveEpilogueINS19_23Sm100TmaWarpSpecializedILi2ELi2ELi64ELb0ELb0EEEJSF_NS5_IJNSP_ISE_SB_EENSP_INSA_ILi64EEESB_EEEEEaSG_aSG_NS19_6fusion15FusionCallbacksIS1D_NS1I_17LinearCombinationIaiaiLNS_15FloatRoundStyleE2EEESF_S1H_JEEENS4_5SM1004TMEM4LOAD26SM100_TMEM_LOAD_32dp32b64xESW_NSX_INSY_ILi2ELi4ELi3EEES11_NSP_INS5_IJS12_S1F_EEENS5_IJS1F_SB_EEEEEEENS4_39AutoVectorizingCopyWithAssumedAlignmentILi128EEENS4_14SM90_TMA_STOREES1W_S1Y_S1Y_EEEvvEEEEvNT_6ParamsE:
        .type           _ZN7cutlass13device_kernelINS_4gemm6kernel13GemmUniversalIN4cute5tupleIJiiiiEEENS1_10collective13CollectiveMmaINS1_35MainloopSm100TmaUmmaWarpSpecializedILi6ELi2ELi4ENS5_IJNS4_1CILi1EEESB_SB_EEEEENS5_IJNSA_ILi128EEESE_SE_EEEaNS5_IJlSB_lEEEaSG_NS4_8TiledMMAINS4_8MMA_AtomIJNS4_15SM100_MMA_S8_SSIaaiLi128ELi128ELNS4_4UMMA5MajorE0ELSL_0ELNSK_8SaturateE0EEEEEENS4_6LayoutISC_NS5_IJNSA_ILi0EEESQ_SQ_EEEEENS5_IJNS4_10UnderscoreEST_ST_EEEEENS4_13SM90_TMA_LOADENS4_14ComposedLayoutINS4_7SwizzleILi3ELi4ELi3EEENS4_18smem_ptr_flag_bitsILi8EEENSP_INS5_IJNSA_ILi8EEESE_EEENS5_IJSE_SB_EEEEEEEvNS4_8identityESW_S16_vS17_EENS_8epilogue10collective18CollectiveEpilogueINS19_23Sm100TmaWarpSpecializedILi2ELi2ELi64ELb0ELb0EEEJSF_NS5_IJNSP_ISE_SB_EENSP_INSA_ILi64EEESB_EEEEEaSG_aSG_NS19_6fusion15FusionCallbacksIS1D_NS1I_17LinearCombinationIaiaiLNS_15FloatRoundStyleE2EEESF_S1H_JEEENS4_5SM1004TMEM4LOAD26SM100_TMEM_LOAD_32dp32b64xESW_NSX_INSY_ILi2ELi4ELi3EEES11_NSP_INS5_IJS12_S1F_EEENS5_IJS1F_SB_EEEEEEENS4_39AutoVectorizingCopyWithAssumedAlignmentILi128EEENS4_14SM90_TMA_STOREES1W_S1Y_S1Y_EEEvvEEEEvNT_6ParamsE,@function
        .size           _ZN7cutlass13device_kernelINS_4gemm6kernel13GemmUniversalIN4cute5tupleIJiiiiEEENS1_10collective13CollectiveMmaINS1_35MainloopSm100TmaUmmaWarpSpecializedILi6ELi2ELi4ENS5_IJNS4_1CILi1EEESB_SB_EEEEENS5_IJNSA_ILi128EEESE_SE_EEEaNS5_IJlSB_lEEEaSG_NS4_8TiledMMAINS4_8MMA_AtomIJNS4_15SM100_MMA_S8_SSIaaiLi128ELi128ELNS4_4UMMA5MajorE0ELSL_0ELNSK_8SaturateE0EEEEEENS4_6LayoutISC_NS5_IJNSA_ILi0EEESQ_SQ_EEEEENS5_IJNS4_10UnderscoreEST_ST_EEEEENS4_13SM90_TMA_LOADENS4_14ComposedLayoutINS4_7SwizzleILi3ELi4ELi3EEENS4_18smem_ptr_flag_bitsILi8EEENSP_INS5_IJNSA_ILi8EEESE_EEENS5_IJSE_SB_EEEEEEEvNS4_8identityESW_S16_vS17_EENS_8epilogue10collective18CollectiveEpilogueINS19_23Sm100TmaWarpSpecializedILi2ELi2ELi64ELb0ELb0EEEJSF_NS5_IJNSP_ISE_SB_EENSP_INSA_ILi64EEESB_EEEEEaSG_aSG_NS19_6fusion15FusionCallbacksIS1D_NS1I_17LinearCombinationIaiaiLNS_15FloatRoundStyleE2EEESF_S1H_JEEENS4_5SM1004TMEM4LOAD26SM100_TMEM_LOAD_32dp32b64xESW_NSX_INSY_ILi2ELi4ELi3EEES11_NSP_INS5_IJS12_S1F_EEENS5_IJS1F_SB_EEEEEEENS4_39AutoVectorizingCopyWithAssumedAlignmentILi128EEENS4_14SM90_TMA_STOREES1W_S1Y_S1Y_EEEvvEEEEvNT_6ParamsE,(.L_x_148 - _ZN7cutlass13device_kernelINS_4gemm6kernel13GemmUniversalIN4cute5tupleIJiiiiEEENS1_10collective13CollectiveMmaINS1_35MainloopSm100TmaUmmaWarpSpecializedILi6ELi2ELi4ENS5_IJNS4_1CILi1EEESB_SB_EEEEENS5_IJNSA_ILi128EEESE_SE_EEEaNS5_IJlSB_lEEEaSG_NS4_8TiledMMAINS4_8MMA_AtomIJNS4_15SM100_MMA_S8_SSIaaiLi128ELi128ELNS4_4UMMA5MajorE0ELSL_0ELNSK_8SaturateE0EEEEEENS4_6LayoutISC_NS5_IJNSA_ILi0EEESQ_SQ_EEEEENS5_IJNS4_10UnderscoreEST_ST_EEEEENS4_13SM90_TMA_LOADENS4_14ComposedLayoutINS4_7SwizzleILi3ELi4ELi3EEENS4_18smem_ptr_flag_bitsILi8EEENSP_INS5_IJNSA_ILi8EEESE_EEENS5_IJSE_SB_EEEEEEEvNS4_8identityESW_S16_vS17_EENS_8epilogue10collective18CollectiveEpilogueINS19_23Sm100TmaWarpSpecializedILi2ELi2ELi64ELb0ELb0EEEJSF_NS5_IJNSP_ISE_SB_EENSP_INSA_ILi64EEESB_EEEEEaSG_aSG_NS19_6fusion15FusionCallbacksIS1D_NS1I_17LinearCombinationIaiaiLNS_15FloatRoundStyleE2EEESF_S1H_JEEENS4_5SM1004TMEM4LOAD26SM100_TMEM_LOAD_32dp32b64xESW_NSX_INSY_ILi2ELi4ELi3EEES11_NSP_INS5_IJS12_S1F_EEENS5_IJS1F_SB_EEEEEEENS4_39AutoVectorizingCopyWithAssumedAlignmentILi128EEENS4_14SM90_TMA_STOREES1W_S1Y_S1Y_EEEvvEEEEvNT_6ParamsE)
        .other          _ZN7cutlass13device_kernelINS_4gemm6kernel13GemmUniversalIN4cute5tupleIJiiiiEEENS1_10collective13CollectiveMmaINS1_35MainloopSm100TmaUmmaWarpSpecializedILi6ELi2ELi4ENS5_IJNS4_1CILi1EEESB_SB_EEEEENS5_IJNSA_ILi128EEESE_SE_EEEaNS5_IJlSB_lEEEaSG_NS4_8TiledMMAINS4_8MMA_AtomIJNS4_15SM100_MMA_S8_SSIaaiLi128ELi128ELNS4_4UMMA5MajorE0ELSL_0ELNSK_8SaturateE0EEEEEENS4_6LayoutISC_NS5_IJNSA_ILi0EEESQ_SQ_EEEEENS5_IJNS4_10UnderscoreEST_ST_EEEEENS4_13SM90_TMA_LOADENS4_14ComposedLayoutINS4_7SwizzleILi3ELi4ELi3EEENS4_18smem_ptr_flag_bitsILi8EEENSP_INS5_IJNSA_ILi8EEESE_EEENS5_IJSE_SB_EEEEEEEvNS4_8identityESW_S16_vS17_EENS_8epilogue10collective18CollectiveEpilogueINS19_23Sm100TmaWarpSpecializedILi2ELi2ELi64ELb0ELb0EEEJSF_NS5_IJNSP_ISE_SB_EENSP_INSA_ILi64EEESB_EEEEEaSG_aSG_NS19_6fusion15FusionCallbacksIS1D_NS1I_17LinearCombinationIaiaiLNS_15FloatRoundStyleE2EEESF_S1H_JEEENS4_5SM1004TMEM4LOAD26SM100_TMEM_LOAD_32dp32b64xESW_NSX_INSY_ILi2ELi4ELi3EEES11_NSP_INS5_IJS12_S1F_EEENS5_IJS1F_SB_EEEEEEENS4_39AutoVectorizingCopyWithAssumedAlignmentILi128EEENS4_14SM90_TMA_STOREES1W_S1Y_S1Y_EEEvvEEEEvNT_6ParamsE,@"STO_CUDA_ENTRY STV_DEFAULT"
_ZN7cutlass13device_kernelINS_4gemm6kernel13GemmUniversalIN4cute5tupleIJiiiiEEENS1_10collective13CollectiveMmaINS1_35MainloopSm100TmaUmmaWarpSpecializedILi6ELi2ELi4ENS5_IJNS4_1CILi1EEESB_SB_EEEEENS5_IJNSA_ILi128EEESE_SE_EEEaNS5_IJlSB_lEEEaSG_NS4_8TiledMMAINS4_8MMA_AtomIJNS4_15SM100_MMA_S8_SSIaaiLi128ELi128ELNS4_4UMMA5MajorE0ELSL_0ELNSK_8SaturateE0EEEEEENS4_6LayoutISC_NS5_IJNSA_ILi0EEESQ_SQ_EEEEENS5_IJNS4_10UnderscoreEST_ST_EEEEENS4_13SM90_TMA_LOADENS4_14ComposedLayoutINS4_7SwizzleILi3ELi4ELi3EEENS4_18smem_ptr_flag_bitsILi8EEENSP_INS5_IJNSA_ILi8EEESE_EEENS5_IJSE_SB_EEEEEEEvNS4_8identityESW_S16_vS17_EENS_8epilogue10collective18CollectiveEpilogueINS19_23Sm100TmaWarpSpecializedILi2ELi2ELi64ELb0ELb0EEEJSF_NS5_IJNSP_ISE_SB_EENSP_INSA_ILi64EEESB_EEEEEaSG_aSG_NS19_6fusion15FusionCallbacksIS1D_NS1I_17LinearCombinationIaiaiLNS_15FloatRoundStyleE2EEESF_S1H_JEEENS4_5SM1004TMEM4LOAD26SM100_TMEM_LOAD_32dp32b64xESW_NSX_INSY_ILi2ELi4ELi3EEES11_NSP_INS5_IJS12_S1F_EEENS5_IJS1F_SB_EEEEEEENS4_39AutoVectorizingCopyWithAssumedAlignmentILi128EEENS4_14SM90_TMA_STOREES1W_S1Y_S1Y_EEEvvEEEEvNT_6ParamsE:
[----:B------:R-:W1:Y:S01]  /*0000*/  LDC R1, c[0x0][0x37c] ;  /* 0x0000df00ff017b82 */ /* 0x000e620000000800 */
[----:B------:R-:W2:Y:S01]  /*0010*/  S2R R167, SR_TID.X ;  /* 0x0000000000a77919 */ /* 0x000ea20000002100 */
[----:B------:R-:W3:Y:S01]  /*0020*/  LDCU.64 UR4, c[0x0][0x890] ;  /* 0x00011200ff0477ac */ /* 0x000ee20008000a00 */
[----:B------:R-:W-:Y:S02]  /*0030*/  PRMT R151, RZ, 0x7610, R151 ;  /* 0x00007610ff977816 */ /* 0x000fe40000000097 */
[----:B------:R-:W-:Y:S01]  /*0040*/  ELECT P5, URZ, PT ;  /* 0x0000000000ff782f */ /* 0x000fe200038a0000 */
[----:B------:R-:W4:Y:S01]  /*0050*/  LDCU.64 UR46, c[0x0][0x358] ;  /* 0x00006b00ff2e77ac */ /* 0x000f220008000a00 */
[----:B---3--:R-:W-:-:S04]  /*0060*/  UISETP.NE.U32.AND UP0, UPT, UR4, URZ, UPT ;  /* 0x000000ff0400728c */ /* 0x008fc8000bf05070 */
[----:B------:R-:W-:Y:S01]  /*0070*/  UISETP.NE.AND.EX UP0, UPT, UR5, URZ, UPT, UP0 ;  /* 0x000000ff0500728c */ /* 0x000fe2000bf05300 */
[----:B--2---:R-:W-:-:S05]  /*0080*/  SHF.R.U32.HI R154, RZ, 0x5, R167 ;  /* 0x00000005ff9a7819 */ /* 0x004fca00000116a7 */
[----:B------:R-:W2:Y:S02]  /*0090*/  SHFL.IDX PT, R0, R154, RZ, 0x1f ;  /* 0x00001fff9a007589 */ /* 0x000ea400000e0000 */
[----:B--2---:R-:W-:Y:S01]  /*00a0*/  R2UR UR8, R0 ;  /* 0x00000000000872ca */ /* 0x004fe200000e0000 */
[----:B-1--4-:R-:W-:-:S14]  /*00b0*/  BRA.U UP0, `(.L_x_0) ;  /* 0x00000001002c7547 */ /* 0x012fdc000b800000 */
[----:B------:R-:W1:Y:S02]  /*00c0*/  LDCU.64 UR6, c[0x0][0x888] ;  /* 0x00011100ff0677ac */ /* 0x000e640008000a00 */
[----:B-1----:R-:W-:-:S04]  /*00d0*/  UISETP.NE.U32.AND UP0, UPT, UR6, URZ, UPT ;  /* 0x000000ff0600728c */ /* 0x002fc8000bf05070 */
[----:B------:R-:W-:-:S09]  /*00e0*/  UISETP.NE.AND.EX UP0, UPT, UR7, URZ, UPT, UP0 ;  /* 0x000000ff0700728c */ /* 0x000fd2000bf05300 */
[----:B------:R-:W-:Y:S05]  /*00f0*/  BRA.U !UP0, `(.L_x_1) ;  /* 0x0000000108107547 */ /* 0x000fea000b800000 */
[----:B------:R-:W1:Y:S02]  /*0100*/  LDC.64 R82, c[0x0][0x888] ;  /* 0x00022200ff527b82 */ /* 0x000e640000000a00 */
[----:B-1----:R1:W5:Y:S01]  /*0110*/  LDG.E R82, desc[UR46][R82.64] ;  /* 0x0000002e52527981 */ /* 0x002362000c1e1900 */
[----:B------:R-:W-:Y:S01]  /*0120*/  HFMA2 R151, -RZ, RZ, 0, 5.9604644775390625e-08 ;  /* 0x00000001ff977431 */ /* 0x000fe200000001ff */
[----:B------:R-:W-:Y:S05]  /*0130*/  BRA `(.L_x_0) ;  /* 0x00000000000c7947 */ /* 0x000fea0003800000 */
.L_x_1:
[----:B------:R-:W1:Y:S01]  /*0140*/  LDCU UR6, c[0x0][0x880] ;  /* 0x00011000ff0677ac */ /* 0x000e620008000800 */
[----:B------:R-:W-:Y:S01]  /*0150*/  HFMA2 R151, -RZ, RZ, 0, 5.9604644775390625e-08 ;  /* 0x00000001ff977431 */ /* 0x000fe200000001ff */
[----:B-1----:R-:W-:-:S07]  /*0160*/  MOV R82, UR6 ;  /* 0x0000000600527c02 */ /* 0x002fce0008000f00 */
.L_x_0:
[----:B------:R-:W2:Y:S02]  /*0170*/  LDCU.64 UR6, c[0x0][0x8b0] ;  /* 0x00011600ff0677ac */ /* 0x000ea40008000a00 */
[----:B--2---:R-:W-:-:S04]  /*0180*/  UISETP.NE.U32.AND UP0, UPT, UR6, URZ, UPT ;  /* 0x000000ff0600728c */ /* 0x004fc8000bf05070 */
[----:B------:R-:W-:-:S09]  /*0190*/  UISETP.NE.AND.EX UP0, UPT, UR7, URZ, UPT, UP0 ;  /* 0x000000ff0700728c */ /* 0x000fd2000bf05300 */
[----:B------:R-:W-:Y:S05]  /*01a0*/  BRA.U UP0, `(.L_x_2) ;  /* 0x0000000100247547 */ /* 0x000fea000b800000 */
[----:B------:R-:W2:Y:S02]  /*01b0*/  LDCU.64 UR6, c[0x0][0x8a8] ;  /* 0x00011500ff0677ac */ /* 0x000ea40008000a00 */
[----:B--2---:R-:W-:-:S04]  /*01c0*/  UISETP.NE.U32.AND UP0, UPT, UR6, URZ, UPT ;  /* 0x000000ff0600728c */ /* 0x004fc8000bf05070 */
[----:B------:R-:W-:-:S09]  /*01d0*/  UISETP.NE.AND.EX UP0, UPT, UR7, URZ, UPT, UP0 ;  /* 0x000000ff0700728c */ /* 0x000fd2000bf05300 */
[----:B------:R-:W-:Y:S05]  /*01e0*/  BRA.U !UP0, `(.L_x_3) ;  /* 0x00000001080c7547 */ /* 0x000fea000b800000 */
[----:B------:R-:W2:Y:S02]  /*01f0*/  LDC.64 R78, c[0x0][0x8a8] ;  /* 0x00022a00ff4e7b82 */ /* 0x000ea40000000a00 */
[----:B--2---:R2:W5:Y:S01]  /*0200*/  LDG.E R78, desc[UR46][R78.64] ;  /* 0x0000002e4e4e7981 */ /* 0x004562000c1e1900 */
[----:B------:R-:W-:Y:S05]  /*0210*/  BRA `(.L_x_2) ;  /* 0x0000000000087947 */ /* 0x000fea0003800000 */
.L_x_3:
[----:B------:R-:W2:Y:S02]  /*0220*/  LDCU UR6, c[0x0][0x8a0] ;  /* 0x00011400ff0677ac */ /* 0x000ea40008000800 */
[----:B--2---:R-:W-:Y:S02]  /*0230*/  MOV R78, UR6 ;  /* 0x00000006004e7c02 */ /* 0x004fe40008000f00 */
.L_x_2:
[----:B------:R-:W-:Y:S01]  /*0240*/  IMAD.U32 R0, RZ, RZ, UR8 ;  /* 0x00000008ff007e24 */ /* 0x000fe2000f8e00ff */
[----:B------:R-:W-:Y:S04]  /*0250*/  BSSY.RECONVERGENT B0, `(.L_x_4) ;  /* 0x000000c000007945 */ /* 0x000fe80003800200 */
[C---:B------:R-:W-:Y:S02]  /*0260*/  ISETP.NE.OR P1, PT, R0.reuse, 0x1, !P5 ;  /* 0x000000010000780c */ /* 0x040fe40006f25670 */
[----:B------:R-:W-:-:S11]  /*0270*/  ISETP.NE.OR P0, PT, R0, 0x3, !P5 ;  /* 0x000000030000780c */ /* 0x000fd60006f05670 */
[----:B------:R-:W-:Y:S05]  /*0280*/  @P1 BRA `(.L_x_5) ;  /* 0x0000000000201947 */ /* 0x000fea0003800000 */
[----:B------:R-:W3:Y:S02]  /*0290*/  LDCU.64 UR6, c[0x0][0x348] ;  /* 0x00006900ff0677ac */ /* 0x000ee40008000a00 */
[----:B---3--:R-:W-:Y:S02]  /*02a0*/  UIADD3 UR10, UP1, UPT, UR6, 0x80, URZ ;  /* 0x00000080060a7890 */ /* 0x008fe4000ff3e0ff */
[----:B------:R-:W-:Y:S02]  /*02b0*/  UIADD3 UR6, UP0, UPT, UR6, 0x180, URZ ;  /* 0x0000018006067890 */ /* 0x000fe4000ff1e0ff */
[----:B------:R-:W-:Y:S02]  /*02c0*/  UIADD3.X UR11, UPT, UPT, URZ, UR7, URZ, UP1, !UPT ;  /* 0x00000007ff0b7290 */ /* 0x000fe40008ffe4ff */
[----:B------:R-:W-:-:S07]  /*02d0*/  UIADD3.X UR7, UPT, UPT, URZ, UR7, URZ, UP0, !UPT ;  /* 0x00000007ff077290 */ /* 0x000fce00087fe4ff */
[----:B------:R3:W-:Y:S02]  /*02e0*/  UTMACCTL.PF [UR10] ;  /* 0x000000000a0079b9 */ /* 0x0007e40008040000 */
[----:B------:R3:W-:Y:S02]  /*02f0*/  UTMACCTL.PF [UR6] ;  /* 0x00000000060079b9 */ /* 0x0007e40008040000 */
[----:B---3--:R-:W-:Y:S01]  /*0300*/  NOP ;  /* 0x0000000000007918 */ /* 0x008fe20000000000 */
.L_x_5:
[----:B------:R-:W-:Y:S05]  /*0310*/  BSYNC.RECONVERGENT B0 ;  /* 0x0000000000007941 */ /* 0x000fea0003800200 */
.L_x_4:
[----:B------:R-:W-:Y:S04]  /*0320*/  BSSY.RECONVERGENT B0, `(.L_x_6) ;  /* 0x000000a000007945 */ /* 0x000fe80003800200 */
        /* <DEDUP_REMOVED lines=9> */
.L_x_7:
[----:B------:R-:W-:Y:S05]  /*03c0*/  BSYNC.RECONVERGENT B0 ;  /* 0x0000000000007941 */ /* 0x000fea0003800200 */
.L_x_6:
[----:B------:R-:W3:Y:S01]  /*03d0*/  LDCU.64 UR6, c[0x0][0x888] ;  /* 0x00011100ff0677ac */ /* 0x000ee20008000a00 */
[----:B------:R-:W-:Y:S02]  /*03e0*/  UISETP.EQ.U32.AND UP1, UPT, UR4, URZ, UPT ;  /* 0x000000ff0400728c */ /* 0x000fe4000bf22070 */
[----:B------:R-:W-:Y:S02]  /*03f0*/  UPLOP3.LUT UP2, UPT, UPT, UPT, UPT, 0x80, 0x8 ;  /* 0x000000000008789c */ /* 0x000fe40003f4f070 */
[----:B---3--:R-:W-:-:S04]  /*0400*/  UISETP.NE.U32.AND UP0, UPT, UR6, URZ, UPT ;  /* 0x000000ff0600728c */ /* 0x008fc8000bf05070 */
[----:B------:R-:W-:-:S04]  /*0410*/  UISETP.NE.AND.EX UP0, UPT, UR7, URZ, UPT, UP0 ;  /* 0x000000ff0700728c */ /* 0x000fc8000bf05300 */
[----:B------:R-:W-:-:S04]  /*0420*/  UISETP.EQ.OR.EX UP3, UPT, UR5, URZ, !UP0, UP1 ;  /* 0x000000ff0500728c */ /* 0x000fc8000c762710 */
[----:B------:R-:W-:-:S05]  /*0430*/  UP2UR UR50, UPR, URZ, 0x8 ;  /* 0x00000008ff327883 */ /* 0x000fca0008000000 */
[----:B------:R-:W-:Y:S07]  /*0440*/  BRA.U !UP3, `(.L_x_8) ;  /* 0x000000010b207547 */ /* 0x000fee000b800000 */
[----:B-----5:R-:W-:Y:S01]  /*0450*/  R2UR UR6, R82 ;  /* 0x00000000520672ca */ /* 0x020fe200000e0000 */
[----:B------:R-:W-:Y:S02]  /*0460*/  UISETP.NE.U32.AND UP2, UPT, UR4, URZ, UPT ;  /* 0x000000ff0400728c */ /* 0x000fe4000bf45070 */
[----:B------:R-:W-:Y:S02]  /*0470*/  USEL UR4, URZ, 0xffffffff, UP0 ;  /* 0xffffffffff047887 */ /* 0x000fe40008000000 */
[----:B------:R-:W-:-:S08]  /*0480*/  UISETP.NE.AND.EX UP2, UPT, UR5, URZ, UPT, UP2 ;  /* 0x000000ff0500728c */ /* 0x000fd0000bf45320 */
[----:B------:R-:W-:-:S04]  /*0490*/  UISETP.NE.AND UP1, UPT, UR6, URZ, UPT ;  /* 0x000000ff0600728c */ /* 0x000fc8000bf25270 */
[----:B------:R-:W-:-:S04]  /*04a0*/  @!UP2 USEL UR4, URZ, 0xffffffff, UP1 ;  /* 0xffffffffff04a887 */ /* 0x000fc80008800000 */
[----:B------:R-:W-:-:S04]  /*04b0*/  ULOP3.LUT UR4, UR4, 0x1, URZ, 0xc0, !UPT ;  /* 0x0000000104047892 */ /* 0x000fc8000f8ec0ff */
[----:B------:R-:W-:-:S11]  /*04c0*/  UISETP.NE.U32.AND UP2, UPT, UR4, 0x1, UPT ;  /* 0x000000010400788c */ /* 0x000fd6000bf45070 */
.L_x_8:
[----:B------:R-:W3:Y:S01]  /*04d0*/  SHFL.IDX PT, R2, R154, RZ, 0x1f ;  /* 0x00001fff9a027589 */ /* 0x000ee200000e0000 */
[----:B------:R-:W-:-:S04]  /*04e0*/  UISETP.NE.AND UP1, UPT, UR8, 0x2, UPT ;  /* 0x000000020800788c */ /* 0x000fc8000bf25270 */
[----:B------:R-:W-:Y:S01]  /*04f0*/  USEL UR6, URZ, 0x1, UP1 ;  /* 0x00000001ff067887 */ /* 0x000fe20008800000 */
[----:B---3--:R-:W-:-:S13]  /*0500*/  ISETP.NE.AND P0, PT, R2, RZ, PT ;  /* 0x000000ff0200720c */ /* 0x008fda0003f05270 */
[----:B------:R-:W-:Y:S05]  /*0510*/  @P0 BRA `(.L_x_9) ;  /* 0x0000000000580947 */ /* 0x000fea0003800000 */
[----:B------:R-:W3:Y:S01]  /*0520*/  S2UR UR5, SR_CgaCtaId ;  /* 0x00000000000579c3 */ /* 0x000ee20000008800 */
[----:B------:R-:W-:Y:S01]  /*0530*/  UMOV UR7, 0x400 ;  /* 0x0000040000077882 */ /* 0x000fe20000000000 */
[----:B------:R-:W-:Y:S01]  /*0540*/  UMOV UR4, 0x1 ;  /* 0x0000000100047882 */ /* 0x000fe20000000000 */
[----:B------:R-:W-:Y:S01]  /*0550*/  ELECT P0, URZ, PT ;  /* 0x0000000000ff782f */ /* 0x000fe20003800000 */
[----:B------:R-:W-:-:S04]  /*0560*/  UIADD3 UR10, UPT, UPT, -UR4, 0x100000, URZ ;  /* 0x00100000040a7890 */ /* 0x000fc8000fffe1ff */
[----:B------:R-:W-:Y:S02]  /*0570*/  USHF.L.U32 UR11, UR10, 0xb, URZ ;  /* 0x0000000b0a0b7899 */ /* 0x000fe400080006ff */
[----:B------:R-:W-:Y:S02]  /*0580*/  USHF.L.U32 UR10, UR10, 0x1, URZ ;  /* 0x000000010a0a7899 */ /* 0x000fe400080006ff */
[----:B---3--:R-:W-:Y:S01]  /*0590*/  ULEA UR5, UR5, UR7, 0x18 ;  /* 0x0000000705057291 */ /* 0x008fe2000f8ec0ff */
[----:B------:R-:W3:Y:S11]  /*05a0*/  FENCE.VIEW.ASYNC.S ;  /* 0x00000000000073c6 */ /* 0x000ef60000000000 */
[----:B---3--:R3:W4:Y:S01]  /*05b0*/  SYNCS.EXCH.64 URZ, [UR5], UR10 ;  /* 0x0000000a05ff75b2 */ /* 0x0087220008000100 */
[----:B------:R3:W1:Y:S01]  /*05c0*/  SYNCS.EXCH.64 URZ, [UR5+0x30], UR10 ;  /* 0x0000300a05ff75b2 */ /* 0x0006620008000100 */
        /* <DEDUP_REMOVED lines=10> */
[----:B------:R-:W-:Y:S01]  /*0670*/  NOP ;  /* 0x0000000000007918 */ /* 0x000fe20000000000 */
.L_x_9:
[----:B------:R-:W2:Y:S01]  /*0680*/  SHFL.IDX PT, R2, R154, RZ, 0x1f ;  /* 0x00001fff9a027589 */ /* 0x000ea200000e0000 */
[----:B------:R-:W-:Y:S01]  /*0690*/  NOP ;  /* 0x0000000000007918 */ /* 0x000fe20000000000 */
[----:B--2---:R-:W-:-:S13]  /*06a0*/  ISETP.NE.AND P0, PT, R2, 0x1, PT ;  /* 0x000000010200780c */ /* 0x004fda0003f05270 */
[----:B------:R-:W-:Y:S05]  /*06b0*/  @P0 BRA `(.L_x_10) ;  /* 0x0000000000480947 */ /* 0x000fea0003800000 */
[----:B------:R-:W2:Y:S01]  /*06c0*/  S2UR UR7, SR_CgaCtaId ;  /* 0x00000000000779c3 */ /* 0x000ea20000008800 */
[----:B------:R-:W-:Y:S01]  /*06d0*/  UMOV UR9, 0x400 ;  /* 0x0000040000097882 */ /* 0x000fe20000000000 */
[----:B---3--:R-:W-:Y:S01]  /*06e0*/  UMOV UR5, 0x20 ;  /* 0x0000002000057882 */ /* 0x008fe20000000000 */
[----:B------:R-:W-:Y:S01]  /*06f0*/  UMOV UR4, 0x80 ;  /* 0x0000008000047882 */ /* 0x000fe20000000000 */
[----:B------:R-:W-:-:S04]  /*0700*/  UIADD3 UR10, UPT, UPT, -UR5, 0x100000, URZ ;  /* 0x00100000050a7890 */ /* 0x000fc8000fffe1ff */
[----:B------:R-:W-:Y:S02]  /*0710*/  USHF.L.U32 UR11, UR10, 0xb, URZ ;  /* 0x0000000b0a0b7899 */ /* 0x000fe400080006ff */
[----:B------:R-:W-:Y:S02]  /*0720*/  USHF.L.U32 UR10, UR10, 0x1, URZ ;  /* 0x000000010a0a7899 */ /* 0x000fe400080006ff */
[----:B------:R-:W-:-:S04]  /*0730*/  UIADD3 UR4, UPT, UPT, -UR4, 0x100000, URZ ;  /* 0x0010000004047890 */ /* 0x000fc8000fffe1ff */
[----:B------:R-:W-:Y:S02]  /*0740*/  USHF.L.U32 UR5, UR4, 0xb, URZ ;  /* 0x0000000b04057899 */ /* 0x000fe400080006ff */
[----:B------:R-:W-:Y:S01]  /*0750*/  USHF.L.U32 UR4, UR4, 0x1, URZ ;  /* 0x0000000104047899 */ /* 0x000fe200080006ff */
[----:B------:R-:W-:Y:S01]  /*0760*/  ELECT P0, URZ, PT ;  /* 0x0000000000ff782f */ /* 0x000fe20003800000 */
[----:B--2---:R-:W-:Y:S01]  /*0770*/  ULEA UR7, UR7, UR9, 0x18 ;  /* 0x0000000907077291 */ /* 0x004fe2000f8ec0ff */
[----:B------:R-:W2:Y:S11]  /*0780*/  FENCE.VIEW.ASYNC.S ;  /* 0x00000000000073c6 */ /* 0x000eb60000000000 */
[----:B--2---:R2:W3:Y:S01]  /*0790*/  SYNCS.EXCH.64 URZ, [UR7+0x60], UR10 ;  /* 0x0000600a07ff75b2 */ /* 0x0044e20008000100 */
[----:B------:R2:W1:Y:S01]  /*07a0*/  SYNCS.EXCH.64 URZ, [UR7+0x70], UR4 ;  /* 0x0000700407ff75b2 */ /* 0x0004620008000100 */
[----:B------:R2:W1:Y:S01]  /*07b0*/  SYNCS.EXCH.64 URZ, [UR7+0x68], UR10 ;  /* 0x0000680a07ff75b2 */ /* 0x0004620008000100 */
[----:B------:R2:W1:Y:S01]  /*07c0*/  SYNCS.EXCH.64 URZ, [UR7+0x78], UR4 ;  /* 0x0000780407ff75b2 */ /* 0x0004620008000100 */
[----:B------:R-:W-:Y:S01]  /*07d0*/  NOP ;  /* 0x0000000000007918 */ /* 0x000fe20000000000 */
.L_x_10:
[----:B------:R-:W4:Y:S01]  /*07e0*/  SHFL.IDX PT, R2, R154, RZ, 0x1f ;  /* 0x00001fff9a027589 */ /* 0x000f2200000e0000 */
[----:B------:R-:W-:Y:S01]  /*07f0*/  NOP ;  /* 0x0000000000007918 */ /* 0x000fe20000000000 */
[----:B----4-:R-:W-:-:S13]  /*0800*/  ISETP.NE.AND P0, PT, R2, 0x3, PT ;  /* 0x000000030200780c */ /* 0x010fda0003f05270 */
[----:B------:R-:W-:Y:S05]  /*0810*/  @P0 BRA `(.L_x_11) ;  /* 0x0000000000300947 */ /* 0x000fea0003800000 */
[----:B--23--:R-:W2:Y:S01]  /*0820*/  S2UR UR5, SR_CgaCtaId ;  /* 0x00000000000579c3 */ /* 0x00cea20000008800 */
[----:B------:R-:W-:Y:S01]  /*0830*/  UMOV UR7, 0x400 ;  /* 0x0000040000077882 */ /* 0x000fe20000000000 */
[----:B------:R-:W-:Y:S01]  /*0840*/  UMOV UR4, 0x20 ;  /* 0x0000002000047882 */ /* 0x000fe20000000000 */
[----:B------:R-:W-:Y:S01]  /*0850*/  ELECT P0, URZ, PT ;  /* 0x0000000000ff782f */ /* 0x000fe20003800000 */
[----:B------:R-:W-:-:S04]  /*0860*/  UIADD3 UR10, UPT, UPT, -UR4, 0x100000, URZ ;  /* 0x00100000040a7890 */ /* 0x000fc8000fffe1ff */
[----:B------:R-:W-:Y:S02]  /*0870*/  USHF.L.U32 UR11, UR10, 0xb, URZ ;  /* 0x0000000b0a0b7899 */ /* 0x000fe400080006ff */
[----:B------:R-:W-:Y:S02]  /*0880*/  USHF.L.U32 UR10, UR10, 0x1, URZ ;  /* 0x000000010a0a7899 */ /* 0x000fe400080006ff */
[----:B--2---:R-:W-:Y:S01]  /*0890*/  ULEA UR5, UR5, UR7, 0x18 ;  /* 0x0000000705057291 */ /* 0x004fe2000f8ec0ff */
[----:B------:R-:W2:Y:S11]  /*08a0*/  FENCE.VIEW.ASYNC.S ;  /* 0x00000000000073c6 */ /* 0x000eb60000000000 */
[----:B--2---:R4:W2:Y:S01]  /*08b0*/  SYNCS.EXCH.64 URZ, [UR5+0x80], UR10 ;  /* 0x0000800a05ff75b2 */ /* 0x0048a20008000100 */
[----:B------:R4:W3:Y:S02]  /*08c0*/  SYNCS.EXCH.64 URZ, [UR5+0x88], UR10 ;  /* 0x0000880a05ff75b2 */ /* 0x0008e40008000100 */
[----:B----4-:R-:W-:Y:S01]  /*08d0*/  NOP ;  /* 0x0000000000007918 */ /* 0x010fe20000000000 */
.L_x_11:
[----:B------:R-:W4:Y:S01]  /*08e0*/  SHFL.IDX PT, R2, R154, RZ, 0x1f ;  /* 0x00001fff9a027589 */ /* 0x000f2200000e0000 */
[----:B------:R-:W-:Y:S01]  /*08f0*/  NOP ;  /* 0x0000000000007918 */ /* 0x000fe20000000000 */
[----:B----4-:R-:W-:-:S13]  /*0900*/  ISETP.NE.AND P0, PT, R2, 0x4, PT ;  /* 0x000000040200780c */ /* 0x010fda0003f05270 */
[----:B------:R-:W-:Y:S05]  /*0910*/  @P0 BRA `(.L_x_12) ;  /* 0x00000000004c0947 */ /* 0x000fea0003800000 */
[----:B--23--:R-:W2:Y:S01]  /*0920*/  S2UR UR5, SR_CgaCtaId ;  /* 0x00000000000579c3 */ /* 0x00cea20000008800 */
[----:B------:R-:W-:Y:S01]  /*0930*/  UMOV UR9, 0x100 ;  /* 0x0000010000097882 */ /* 0x000fe20000000000 */
[----:B------:R-:W-:Y:S01]  /*0940*/  UMOV UR7, 0x400 ;  /* 0x0000040000077882 */ /* 0x000fe20000000000 */
[----:B------:R-:W-:Y:S01]  /*0950*/  USEL UR9, UR9, 0xe0, UP2 ;  /* 0x000000e009097887 */ /* 0x000fe20009000000 */
[----:B------:R-:W-:Y:S01]  /*0960*/  UMOV UR4, 0x1 ;  /* 0x0000000100047882 */ /* 0x000fe20000000000 */
[----:B------:R-:W-:Y:S01]  /*0970*/  ELECT P0, URZ, PT ;  /* 0x0000000000ff782f */ /* 0x000fe20003800000 */
[----:B------:R-:W-:-:S04]  /*0980*/  UIADD3 UR10, UPT, UPT, -UR4, 0x100000, URZ ;  /* 0x00100000040a7890 */ /* 0x000fc8000fffe1ff */
[----:B------:R-:W-:Y:S02]  /*0990*/  USHF.L.U32 UR11, UR10, 0xb, URZ ;  /* 0x0000000b0a0b7899 */ /* 0x000fe400080006ff */
[----:B------:R-:W-:Y:S02]  /*09a0*/  USHF.L.U32 UR10, UR10, 0x1, URZ ;  /* 0x000000010a0a7899 */ /* 0x000fe400080006ff */
[----:B------:R-:W-:-:S04]  /*09b0*/  UIADD3 UR12, UPT, UPT, -UR9, 0x100000, URZ ;  /* 0x00100000090c7890 */ /* 0x000fc8000fffe1ff */
[----:B------:R-:W-:Y:S02]  /*09c0*/  USHF.L.U32 UR13, UR12, 0xb, URZ ;  /* 0x0000000b0c0d7899 */ /* 0x000fe400080006ff */
[----:B------:R-:W-:Y:S02]  /*09d0*/  USHF.L.U32 UR12, UR12, 0x1, URZ ;  /* 0x000000010c0c7899 */ /* 0x000fe400080006ff */
[----:B--2---:R-:W-:Y:S01]  /*09e0*/  ULEA UR5, UR5, UR7, 0x18 ;  /* 0x0000000705057291 */ /* 0x004fe2000f8ec0ff */
[----:B------:R-:W2:Y:S11]  /*09f0*/  FENCE.VIEW.ASYNC.S ;  /* 0x00000000000073c6 */ /* 0x000eb60000000000 */
[----:B--2---:R4:W2:Y:S01]  /*0a00*/  SYNCS.EXCH.64 URZ, [UR5+0x90], UR10 ;  /* 0x0000900a05ff75b2 */ /* 0x0048a20008000100 */
[----:B------:R4:W3:Y:S01]  /*0a10*/  SYNCS.EXCH.64 URZ, [UR5+0xa0], UR12 ;  /* 0x0000a00c05ff75b2 */ /* 0x0008e20008000100 */
[----:B------:R4:W1:Y:S01]  /*0a20*/  SYNCS.EXCH.64 URZ, [UR5+0x98], UR10 ;  /* 0x0000980a05ff75b2 */ /* 0x0008620008000100 */
[----:B------:R4:W1:Y:S02]  /*0a30*/  SYNCS.EXCH.64 URZ, [UR5+0xa8], UR12 ;  /* 0x0000a80c05ff75b2 */ /* 0x0008640008000100 */
[----:B----4-:R-:W-:Y:S01]  /*0a40*/  NOP ;  /* 0x0000000000007918 */ /* 0x010fe20000000000 */
.L_x_12:
[----:B------:R-:W4:Y:S01]  /*0a50*/  SHFL.IDX PT, R2, R154, RZ, 0x1f ;  /* 0x00001fff9a027589 */ /* 0x000f2200000e0000 */
[----:B------:R-:W-:Y:S01]  /*0a60*/  NOP ;  /* 0x0000000000007918 */ /* 0x000fe20000000000 */
[----:B----4-:R-:W-:-:S13]  /*0a70*/  ISETP.NE.AND P0, PT, R2, 0x5, PT ;  /* 0x000000050200780c */ /* 0x010fda0003f05270 */
[----:B------:R-:W-:Y:S05]  /*0a80*/  @P0 BRA `(.L_x_13) ;  /* 0x0000000000580947 */ /* 0x000fea0003800000 */
[----:B--2---:R-:W2:Y:S01]  /*0a90*/  S2UR UR7, SR_CgaCtaId ;  /* 0x00000000000779c3 */ /* 0x004ea20000008800 */
        /* <DEDUP_REMOVED lines=12> */
[----:B--2---:R4:W2:Y:S01]  /*0b60*/  SYNCS.EXCH.64 URZ, [UR7+0xb0], UR10 ;  /* 0x0000b00a07ff75b2 */ /* 0x0048a20008000100 */
[----:B------:R4:W3:Y:S01]  /*0b70*/  SYNCS.EXCH.64 URZ, [UR7+0xd0], UR4 ;  /* 0x0000d00407ff75b2 */ /* 0x0008e20008000100 */
[----:B------:R4:W1:Y:S01]  /*0b80*/  SYNCS.EXCH.64 URZ, [UR7+0xb8], UR10 ;  /* 0x0000b80a07ff75b2 */ /* 0x0008620008000100 */
[----:B------:R4:W1:Y:S01]  /*0b90*/  SYNCS.EXCH.64 URZ, [UR7+0xd8], UR4 ;  /* 0x0000d80407ff75b2 */ /* 0x0008620008000100 */
[----:B------:R4:W1:Y:S01]  /*0ba0*/  SYNCS.EXCH.64 URZ, [UR7+0xc0], UR10 ;  /* 0x0000c00a07ff75b2 */ /* 0x0008620008000100 */
[----:B------:R4:W1:Y:S01]  /*0bb0*/  SYNCS.EXCH.64 URZ, [UR7+0xe0], UR4 ;  /* 0x0000e00407ff75b2 */ /* 0x0008620008000100 */
[----:B------:R4:W1:Y:S01]  /*0bc0*/  SYNCS.EXCH.64 URZ, [UR7+0xc8], UR10 ;  /* 0x0000c80a07ff75b2 */ /* 0x0008620008000100 */
[----:B------:R4:W1:Y:S02]  /*0bd0*/  SYNCS.EXCH.64 URZ, [UR7+0xe8], UR4 ;  /* 0x0000e80407ff75b2 */ /* 0x0008640008000100 */
[----:B----4-:R-:W-:Y:S01]  /*0be0*/  NOP ;  /* 0x0000000000007918 */ /* 0x010fe20000000000 */
.L_x_13:
        /* <DEDUP_REMOVED lines=18> */
.L_x_14:
[----:B--23--:R-:W2:Y:S01]  /*0d10*/  S2UR UR5, SR_CTAID.X ;  /* 0x00000000000579c3 */ /* 0x00cea20000002500 */
[----:B------:R-:W-:-:S05]  /*0d20*/  CS2R.32 R152, SR_CgaSize ;  /* 0x0000000000987805 */ /* 0x000fca0000008a00 */
[----:B------:R-:W-:-:S05]  /*0d30*/  IMAD R152, R152, -0xa0, RZ ;  /* 0xffffff6098987824 */ /* 0x000fca00078e02ff */
[----:B------:R-:W-:-:S14]  /*0d40*/  R2UR UR9, R152 ;  /* 0x00000000980972ca */ /* 0x000fdc00000e0000 */
[----:B------:R-:W3:Y:S01]  /*0d50*/  LDCU UR9, c[0x0][UR9+0x2b0] ;  /* 0x00005600090977ac */ /* 0x000ee20008000800 */
[----:B------:R-:W-:Y:S01]  /*0d60*/  NOP ;  /* 0x0000000000007918 */ /* 0x000fe20000000000 */
[----:B------:R-:W-:-:S05]  /*0d70*/  CS2R.32 R152, SR_CgaSize ;  /* 0x0000000000987805 */ /* 0x000fca0000008a00 */
[----:B------:R-:W-:-:S05]  /*0d80*/  IMAD R152, R152, -0xa0, RZ ;  /* 0xffffff6098987824 */ /* 0x000fca00078e02ff */
[----:B------:R-:W-:-:S14]  /*0d90*/  R2UR UR7, R152 ;  /* 0x00000000980772ca */ /* 0x000fdc00000e0000 */
[----:B------:R-:W4:Y:S01]  /*0da0*/  LDCU UR7, c[0x0][UR7+0x2b4] ;  /* 0x00005680070777ac */ /* 0x000f220008000800 */
[----:B------:R-:W1:Y:S08]  /*0db0*/  S2UR UR4, SR_CTAID.Y ;  /* 0x00000000000479c3 */ /* 0x000e700000002600 */
[----:B------:R-:W4:Y:S01]  /*0dc0*/  LDC R9, c[0x0][0xb24] ;  /* 0x0002c900ff097b82 */ /* 0x000f220000000800 */
[----:B--2---:R-:W-:-:S02]  /*0dd0*/  I2FP.F32.U32 R4, UR5 ;  /* 0x0000000500047c45 */ /* 0x004fc40008201000 */
[----:B------:R-:W-:-:S05]  /*0de0*/  CS2R.32 R5, SR_CgaSize ;  /* 0x0000000000057805 */ /* 0x000fca0000008a00 */
[----:B------:R-:W-:-:S06]  /*0df0*/  IMAD R5, R5, -0xa0, RZ ;  /* 0xffffff6005057824 */ /* 0x000fcc00078e02ff */
[----:B------:R-:W2:Y:S01]  /*0e00*/  LDC R5, c[0x0][R5+0x2a0] ;  /* 0x0000a80005057b82 */ /* 0x000ea20000000800 */
[----:B------:R-:W-:Y:S01]  /*0e10*/  MOV R21, UR5 ;  /* 0x0000000500157c02 */ /* 0x000fe20008000f00 */
[----:B---3--:R-:W-:Y:S01]  /*0e20*/  FMUL R4, R4, UR9 ;  /* 0x0000000904047c20 */ /* 0x008fe20008400000 */
[----:B-1----:R-:W-:Y:S02]  /*0e30*/  I2FP.F32.U32 R2, UR4 ;  /* 0x0000000400027c45 */ /* 0x002fe40008201000 */
[----:B------:R-:W-:-:S05]  /*0e40*/  CS2R.32 R3, SR_CgaSize ;  /* 0x0000000000037805 */ /* 0x000fca0000008a00 */
[----:B------:R-:W-:-:S06]  /*0e50*/  IMAD R3, R3, -0xa0, RZ ;  /* 0xffffff6003037824 */ /* 0x000fcc00078e02ff */
[----:B------:R-:W1:Y:S01]  /*0e60*/  LDC R3, c[0x0][R3+0x2a4] ;  /* 0x0000a90003037b82 */ /* 0x000e620000000800 */
[----:B------:R-:W3:Y:S01]  /*0e70*/  F2I.U32.TRUNC.NTZ R152, R4 ;  /* 0x0000000400987305 */ /* 0x000ee2000020f000 */
[----:B------:R-:W-:Y:S01]  /*0e80*/  MOV R20, UR4 ;  /* 0x0000000400147c02 */ /* 0x000fe20008000f00 */
[----:B----4-:R-:W-:-:S05]  /*0e90*/  FMUL R2, R2, UR7 ;  /* 0x0000000702027c20 */ /* 0x010fca0008400000 */
[----:B------:R-:W-:Y:S01]  /*0ea0*/  BAR.SYNC.DEFER_BLOCKING 0x0 ;  /* 0x0000000000007b1d */ /* 0x000fe20000010000 */
[----:B------:R-:W-:-:S05]  /*0eb0*/  ISETP.GE.AND P0, PT, R9, 0x1, PT ;  /* 0x000000010900780c */ /* 0x000fca0003f06270 */
[----:B------:R-:W4:Y:S02]  /*0ec0*/  F2I.U32.TRUNC.NTZ R150, R2 ;  /* 0x0000000200967305 */ /* 0x000f24000020f000 */
[----:B------:R-:W1:Y:S01]  /*0ed0*/  S2UR UR36, SR_CTAID.Z ;  /* 0x00000000002479c3 */ /* 0x000e620000002700 */
[----:B---3--:R-:W-:-:S05]  /*0ee0*/  IADD3 R152, PT, PT, -R152, RZ, RZ ;  /* 0x000000ff98987210 */ /* 0x008fca0007ffe1ff */
[----:B--2---:R-:W-:Y:S01]  /*0ef0*/  IMAD R152, R5, R152, UR5 ;  /* 0x0000000505987e24 */ /* 0x004fe2000f8e0298 */
[----:B----4-:R-:W-:-:S05]  /*0f00*/  IADD3 R150, PT, PT, -R150, RZ, RZ ;  /* 0x000000ff96967210 */ /* 0x010fca0007ffe1ff */
[----:B-1----:R-:W-:Y:S01]  /*0f10*/  IMAD R150, R3, R150, UR4 ;  /* 0x0000000403967e24 */ /* 0x002fe2000f8e0296 */
[----:B------:R-:W-:Y:S06]  /*0f20*/  @!P0 BRA `(.L_x_15) ;  /* 0x0000000000b88947 */ /* 0x000fec0003800000 */
[----:B------:R-:W1:Y:S01]  /*0f30*/  LDC.64 R4, c[0x0][0xb18] ;  /* 0x0002c600ff047b82 */ /* 0x000e620000000a00 */
[----:B------:R-:W-:-:S07]  /*0f40*/  ISETP.NE.AND P0, PT, R9, 0x1, PT ;  /* 0x000000010900780c */ /* 0x000fce0003f05270 */
[----:B------:R-:W2:Y:S08]  /*0f50*/  LDC R10, c[0x0][0xb0c] ;  /* 0x0002c300ff0a7b82 */ /* 0x000eb00000000800 */
[----:B------:R-:W3:Y:S08]  /*0f60*/  LDC R11, c[0x0][0x370] ;  /* 0x0000dc00ff0b7b82 */ /* 0x000ef00000000800 */
[----:B------:R-:W4:Y:S01]  /*0f70*/  LDC R12, c[0x0][0x374] ;  /* 0x0000dd00ff0c7b82 */ /* 0x000f220000000800 */
[----:B-1----:R-:W-:-:S07]  /*0f80*/  ISETP.NE.AND P1, PT, R4, 0x1, PT ;  /* 0x000000010400780c */ /* 0x002fce0003f25270 */
[----:B------:R-:W3:Y:S01]  /*0f90*/  LDC.64 R6, c[0x0][0xb10] ;  /* 0x0002c400ff067b82 */ /* 0x000ee20000000a00 */
[----:B--2---:R-:W-:-:S07]  /*0fa0*/  ISETP.NE.AND P2, PT, R10, 0x1, PT ;  /* 0x000000010a00780c */ /* 0x004fce0003f45270 */
[----:B------:R-:W1:Y:S08]  /*0fb0*/  LDC R8, c[0x0][0xb20] ;  /* 0x0002c800ff087b82 */ /* 0x000e700000000800 */
[----:B------:R-:W2:Y:S01]  /*0fc0*/  LDC.64 R2, c[0x0][0xb28] ;  /* 0x0002ca00ff027b82 */ /* 0x000ea20000000a00 */
[----:B----4-:R-:W-:-:S04]  /*0fd0*/  IMAD.HI.U32 R13, R12, R5, RZ ;  /* 0x000000050c0d7227 */ /* 0x010fc800078e00ff */
[----:B------:R-:W-:-:S04]  /*0fe0*/  IMAD.HI.U32 R5, R20, R5, RZ ;  /* 0x0000000514057227 */ /* 0x000fc800078e00ff */
[----:B---3--:R-:W-:-:S04]  /*0ff0*/  IMAD.HI.U32 R14, R11, R6, RZ ;  /* 0x000000060b0e7227 */ /* 0x008fc800078e00ff */
[C---:B------:R-:W-:Y:S01]  /*1000*/  IMAD.HI.U32 R16, R21.reuse, R6, RZ ;  /* 0x0000000615107227 */ /* 0x040fe200078e00ff */
[-C--:B------:R-:W-:Y:S02]  /*1010*/  @P2 SHF.R.U32.HI R11, RZ, R7.reuse, R14 ;  /* 0x00000007ff0b2219 */ /* 0x080fe4000001160e */
[-C--:B-1----:R-:W-:Y:S02]  /*1020*/  @P1 SHF.R.U32.HI R12, RZ, R8.reuse, R13 ;  /* 0x00000008ff0c1219 */ /* 0x082fe4000001160d */
[----:B------:R-:W-:Y:S02]  /*1030*/  SHF.R.U32.HI R5, RZ, R8, R5 ;  /* 0x00000008ff057219 */ /* 0x000fe40000011605 */
[----:B------:R-:W-:Y:S02]  /*1040*/  SHF.R.U32.HI R16, RZ, R7, R16 ;  /* 0x00000007ff107219 */ /* 0x000fe40000011610 */
[----:B------:R-:W-:Y:S01]  /*1050*/  SEL R5, R20, R5, !P1 ;  /* 0x0000000514057207 */ /* 0x000fe20004800000 */
[----:B--2---:R-:W-:Y:S01]  /*1060*/  IMAD.HI.U32 R14, R12, R2, RZ ;  /* 0x000000020c0e7227 */ /* 0x004fe200078e00ff */
[----:B------:R-:W-:-:S02]  /*1070*/  SEL R7, R21, R16, !P2 ;  /* 0x0000001015077207 */ /* 0x000fc40005000000 */
[----:B------:R-:W-:Y:S01]  /*1080*/  IADD3 R13, PT, PT, -R5, RZ, RZ ;  /* 0x000000ff050d7210 */ /* 0x000fe20007ffe1ff */
[----:B------:R-:W-:Y:S01]  /*1090*/  IMAD.HI.U32 R6, R11, R2, RZ ;  /* 0x000000020b067227 */ /* 0x000fe200078e00ff */
[----:B------:R-:W-:-:S03]  /*10a0*/  @P0 SHF.R.U32.HI R12, RZ, R3, R14 ;  /* 0x00000003ff0c0219 */ /* 0x000fc6000001160e */
[----:B------:R-:W-:Y:S01]  /*10b0*/  IMAD R13, R4, R13, R20 ;  /* 0x0000000d040d7224 */ /* 0x000fe200078e0214 */
[----:B------:R-:W-:Y:S01]  /*10c0*/  @P0 SHF.R.U32.HI R11, RZ, R3, R6 ;  /* 0x00000003ff0b0219 */ /* 0x000fe20000011606 */
[----:B------:R-:W-:-:S04]  /*10d0*/  IMAD R12, R12, R9, RZ ;  /* 0x000000090c0c7224 */ /* 0x000fc800078e02ff */
[----:B------:R-:W-:Y:S01]  /*10e0*/  IMAD R6, R11, R9, RZ ;  /* 0x000000090b067224 */ /* 0x000fe200078e02ff */
[----:B------:R-:W-:-:S04]  /*10f0*/  ISETP.GE.AND P1, PT, R5, R12, PT ;  /* 0x0000000c0500720c */ /* 0x000fc80003f26270 */
[----:B------:R-:W-:Y:S01]  /*1100*/  ISETP.GE.OR P1, PT, R7, R6, P1 ;  /* 0x000000060700720c */ /* 0x000fe20000f26670 */
[----:B------:R-:W-:-:S05]  /*1110*/  IMAD.HI.U32 R6, R5, R2, RZ ;  /* 0x0000000205067227 */ /* 0x000fca00078e00ff */
[----:B------:R-:W-:-:S04]  /*1120*/  SHF.R.U32.HI R6, RZ, R3, R6 ;  /* 0x00000003ff067219 */ /* 0x000fc80000011606 */
[----:B------:R-:W-:-:S03]  /*1130*/  SEL R6, R5, R6, !P0 ;  /* 0x0000000605067207 */ /* 0x000fc60004000000 */
[----:B------:R-:W-:Y:S01]  /*1140*/  @!P1 IMAD.HI.U32 R8, R7, R2, RZ ;  /* 0x0000000207089227 */ /* 0x000fe200078e00ff */
[----:B------:R-:W-:-:S04]  /*1150*/  IADD3 R2, PT, PT, -R6, RZ, RZ ;  /* 0x000000ff06027210 */ /* 0x000fc80007ffe1ff */
[----:B------:R-:W-:Y:S01]  /*1160*/  @!P1 SHF.R.U32.HI R8, RZ, R3, R8 ;  /* 0x00000003ff089219 */ /* 0x000fe20000011608 */
[----:B------:R-:W-:-:S03]  /*1170*/  IMAD R2, R9, R2, R5 ;  /* 0x0000000209027224 */ /* 0x000fc600078e0205 */
[----:B------:R-:W-:-:S05]  /*1180*/  @!P1 SEL R3, R7, R8, !P0 ;  /* 0x0000000807039207 */ /* 0x000fca0004000000 */
[--C-:B------:R-:W-:Y:S02]  /*1190*/  @!P1 IMAD.IADD R6, R6, 0x1, -R3.reuse ;  /* 0x0000000106069824 */ /* 0x100fe400078e0a03 */
[----:B------:R-:W-:Y:S01]  /*11a0*/  @!P1 IMAD R3, R2, R11, R3 ;  /* 0x0000000b02039224 */ /* 0x000fe200078e0203 */
[----:B------:R-:W-:Y:S01]  /*11b0*/  IADD3 R2, PT, PT, -R7, RZ, RZ ;  /* 0x000000ff07027210 */ /* 0x000fe20007ffe1ff */
[----:B------:R-:W-:Y:S02]  /*11c0*/  @!P1 IMAD R5, R6, R9, R7 ;  /* 0x0000000906059224 */ /* 0x000fe400078e0207 */
[----:B------:R-:W-:Y:S02]  /*11d0*/  @!P1 IMAD.MOV.U32 R7, RZ, RZ, R3 ;  /* 0x000000ffff079224 */ /* 0x000fe400078e0003 */
[----:B------:R-:W-:Y:S02]  /*11e0*/  IMAD R2, R10, R2, R21 ;  /* 0x000000020a027224 */ /* 0x000fe400078e0215 */
[----:B------:R-:W-:-:S02]  /*11f0*/  IMAD R20, R5, R4, R13 ;  /* 0x0000000405147224 */ /* 0x000fc400078e020d */
[----:B------:R-:W-:Y:S02]  /*1200*/  IMAD R21, R7, R10, R2 ;  /* 0x0000000a07157224 */ /* 0x000fe400078e0202 */
.L_x_15:
[----:B------:R-:W1:Y:S01]  /*1210*/  LDCU UR4, c[0x0][0xb30] ;  /* 0x00016600ff0477ac */ /* 0x000e620008000800 */
[----:B------:R-:W2:Y:S08]  /*1220*/  S2UR UR37, SR_CgaCtaId ;  /* 0x00000000002579c3 */ /* 0x000eb00000008800 */
[----:B------:R-:W3:Y:S01]  /*1230*/  LDC R72, c[0x0][0xb24] ;  /* 0x0002c900ff487b82 */ /* 0x000ee20000000800 */
[----:B-1----:R-:W-:-:S09]  /*1240*/  UISETP.NE.AND UP1, UPT, UR4, 0x1, UPT ;  /* 0x000000010400788c */ /* 0x002fd2000bf25270 */
[----:B--2---:R-:W-:Y:S05]  /*1250*/  BRA.U UP1, `(.L_x_16) ;  /* 0x0000000101407547 */ /* 0x004fea000b800000 */
[----:B------:R-:W1:Y:S08]  /*1260*/  LDC.64 R4, c[0x0][0xb10] ;  /* 0x0002c400ff047b82 */ /* 0x000e700000000a00 */
[----:B------:R-:W2:Y:S08]  /*1270*/  LDC.64 R2, c[0x0][0xb18] ;  /* 0x0002c600ff027b82 */ /* 0x000eb00000000a00 */
[----:B------:R-:W4:Y:S08]  /*1280*/  LDC R6, c[0x0][0xb20] ;  /* 0x0002c800ff067b82 */ /* 0x000f300000000800 */
[----:B------:R-:W3:Y:S01]  /*1290*/  LDC R8, c[0x0][0xb0c] ;  /* 0x0002c300ff087b82 */ /* 0x000ee20000000800 */
[----:B-1----:R-:W-:-:S05]  /*12a0*/  IMAD.HI.U32 R4, R21, R4, RZ ;  /* 0x0000000415047227 */ /* 0x002fca00078e00ff */
[----:B------:R-:W-:Y:S01]  /*12b0*/  SHF.R.U32.HI R4, RZ, R5, R4 ;  /* 0x00000005ff047219 */ /* 0x000fe20000011604 */
[----:B--2---:R-:W-:Y:S01]  /*12c0*/  IMAD.HI.U32 R3, R20, R3, RZ ;  /* 0x0000000314037227 */ /* 0x004fe200078e00ff */
[----:B------:R-:W-:-:S04]  /*12d0*/  ISETP.NE.AND P0, PT, R2, 0x1, PT ;  /* 0x000000010200780c */ /* 0x000fc80003f05270 */
[----:B----4-:R-:W-:-:S04]  /*12e0*/  SHF.R.U32.HI R3, RZ, R6, R3 ;  /* 0x00000006ff037219 */ /* 0x010fc80000011603 */
[----:B------:R-:W-:Y:S02]  /*12f0*/  SEL R3, R20, R3, !P0 ;  /* 0x0000000314037207 */ /* 0x000fe40004000000 */
[----:B---3--:R-:W-:-:S04]  /*1300*/  ISETP.NE.AND P1, PT, R8, 0x1, PT ;  /* 0x000000010800780c */ /* 0x008fc80003f25270 */
[----:B------:R-:W-:-:S05]  /*1310*/  SEL R4, R21, R4, !P1 ;  /* 0x0000000415047207 */ /* 0x000fca0004800000 */
[----:B------:R-:W-:Y:S02]  /*1320*/  IMAD.IADD R5, R3, 0x1, -R4 ;  /* 0x0000000103057824 */ /* 0x000fe400078e0a04 */
[----:B------:R-:W-:Y:S02]  /*1330*/  IMAD.IADD R3, R4, 0x1, -R3 ;  /* 0x0000000104037824 */ /* 0x000fe400078e0a03 */
[----:B------:R-:W-:Y:S02]  /*1340*/  IMAD R21, R5, R8, R21 ;  /* 0x0000000805157224 */ /* 0x000fe400078e0215 */
[----:B------:R-:W-:-:S07]  /*1350*/  IMAD R20, R3, R2, R20 ;  /* 0x0000000203147224 */ /* 0x000fce00078e0214 */
.L_x_16:
[----:B------:R-:W-:Y:S01]  /*1360*/  BAR.SYNC.DEFER_BLOCKING 0x0 ;  /* 0x0000000000007b1d */ /* 0x000fe20000010000 */
[----:B------:R-:W-:Y:S01]  /*1370*/  UISETP.NE.AND UP1, UPT, UR8, 0x2, UPT ;  /* 0x000000020800788c */ /* 0x000fe2000bf25270 */
[----:B------:R-:W-:Y:S02]  /*1380*/  ISETP.NE.OR P5, PT, R0, 0x2, !P5 ;  /* 0x000000020000780c */ /* 0x000fe40006fa5670 */
[----:B------:R-:W-:-:S06]  /*1390*/  LOP3.LUT R2, R167, 0x1f, RZ, 0xc0, !PT ;  /* 0x0000001fa7027812 */ /* 0x000fcc00078ec0ff */
[----:B------:R-:W-:Y:S05]  /*13a0*/  BRA.U UP1, `(.L_x_17) ;  /* 0x0000001101a07547 */ /* 0x000fea000b800000 */
[----:B------:R-:W1:Y:S01]  /*13b0*/  LDCU UR13, c[0x0][0x38c] ;  /* 0x00007180ff0d77ac */ /* 0x000e620008000800 */
[----:B------:R-:W2:Y:S01]  /*13c0*/  LDC R9, c[0x0][0x370] ;  /* 0x0000dc00ff097b82 */ /* 0x000ea20000000800 */
[----:B------:R-:W-:Y:S01]  /*13d0*/  PLOP3.LUT P1, PT, PT, PT, UP2, 0x80, 0x8 ;  /* 0x000000000008781c */ /* 0x000fe20003f2f028 */
[----:B------:R-:W-:Y:S01]  /*13e0*/  HFMA2 R12, -RZ, RZ, 0, 0 ;  /* 0x00000000ff0c7431 */ /* 0x000fe200000001ff */
[----:B------:R-:W-:Y:S01]  /*13f0*/  ISETP.EQ.OR P4, PT, R2, RZ, P5 ;  /* 0x000000ff0200720c */ /* 0x000fe20002f82670 */
[----:B------:R-:W-:Y:S01]  /*1400*/  IMAD.MOV.U32 R15, RZ, RZ, 0x1 ;  /* 0x00000001ff0f7424 */ /* 0x000fe200078e00ff */
[----:B------:R-:W-:Y:S01]  /*1410*/  PLOP3.LUT P1, PT, P1, PT, PT, 0x8, 0x80 ;  /* 0x000000000080781c */ /* 0x000fe20000f2e170 */
[----:B------:R-:W-:Y:S01]  /*1420*/  IMAD.MOV.U32 R14, RZ, RZ, RZ ;  /* 0x000000ffff0e7224 */ /* 0x000fe200078e00ff */
[----:B------:R-:W-:Y:S01]  /*1430*/  MOV R8, 0x1 ;  /* 0x0000000100087802 */ /* 0x000fe20000000f00 */
[----:B------:R-:W4:Y:S01]  /*1440*/  LDC R0, c[0x0][0x374] ;  /* 0x0000dd00ff007b82 */ /* 0x000f220000000800 */
[----:B------:R-:W-:Y:S01]  /*1450*/  IMAD.MOV.U32 R10, RZ, RZ, RZ ;  /* 0x000000ffff0a7224 */ /* 0x000fe200078e00ff */
[----:B------:R-:W2:Y:S01]  /*1460*/  LDCU.64 UR22, c[0x0][0x348] ;  /* 0x00006900ff1677ac */ /* 0x000ea20008000a00 */
[----:B------:R-:W-:Y:S01]  /*1470*/  UMOV UR6, URZ ;  /* 0x000000ff00067c82 */ /* 0x000fe20008000000 */
[----:B-1----:R-:W-:-:S04]  /*1480*/  UIADD3 UR5, UPT, UPT, UR13, 0x7f, URZ ;  /* 0x0000007f0d057890 */ /* 0x002fc8000fffe0ff */
[----:B------:R-:W-:-:S04]  /*1490*/  USHF.R.S32.HI UR4, URZ, 0x1f, UR5 ;  /* 0x0000001fff047899 */ /* 0x000fc80008011405 */
[----:B------:R-:W-:-:S04]  /*14a0*/  ULEA.HI UR4, UR4, UR5, URZ, 0x7 ;  /* 0x0000000504047291 */ /* 0x000fc8000f8f38ff */
[----:B------:R-:W-:Y:S02]  /*14b0*/  USHF.R.S32.HI UR15, URZ, 0x7, UR4 ;  /* 0x00000007ff0f7899 */ /* 0x000fe40008011404 */
[----:B------:R-:W-:Y:S02]  /*14c0*/  UIADD3 UR4, UPT, UPT, UR13, -0x1, URZ ;  /* 0xffffffff0d047890 */ /* 0x000fe4000fffe0ff */
[----:B------:R-:W-:Y:S02]  /*14d0*/  UISETP.LT.U32.AND UP0, UPT, UR15, 0x6, UPT ;  /* 0x000000060f00788c */ /* 0x000fe4000bf01070 */
[----:B------:R-:W-:Y:S02]  /*14e0*/  UISETP.GE.U32.AND UP1, UPT, UR4, -0xff, UPT ;  /* 0xffffff010400788c */ /* 0x000fe4000bf26070 */
[----:B------:R-:W-:Y:S02]  /*14f0*/  USEL UR14, UR15, 0x6, UP0 ;  /* 0x000000060f0e7887 */ /* 0x000fe40008000000 */
[----:B------:R-:W-:-:S02]  /*1500*/  UIADD3 UR13, UPT, UPT, UR13, 0xfe, URZ ;  /* 0x000000fe0d0d7890 */ /* 0x000fc4000fffe0ff */
[----:B------:R-:W-:Y:S02]  /*1510*/  UIADD3 UR5, UPT, UPT, UR14, -0x1, URZ ;  /* 0xffffffff0e057890 */ /* 0x000fe4000fffe0ff */
[----:B------:R-:W-:-:S03]  /*1520*/  UIADD3 UR7, UPT, UPT, UR15, -UR14, URZ ;  /* 0x8000000e0f077290 */ /* 0x000fc6000fffe0ff */
[----:B------:R-:W-:-:S04]  /*1530*/  @UP1 UIADD3 UR5, UPT, UPT, UR14, URZ, URZ ;  /* 0x000000ff0e051290 */ /* 0x000fc8000fffe0ff */
[----:B--2---:R-:W-:-:S12]  /*1540*/  UIADD3 UR5, UPT, UPT, UR5, 0x1, URZ ;  /* 0x0000000105057890 */ /* 0x004fd8000fffe0ff */
.L_x_35:
[----:B------:R-:W-:Y:S01]  /*1550*/  UISETP.NE.AND UP0, UPT, UR37, URZ, UPT ;  /* 0x000000ff2500728c */ /* 0x000fe2000bf05270 */
[----:B------:R-:W1:Y:S08]  /*1560*/  S2UR UR37, SR_CgaCtaId ;  /* 0x00000000002579c3 */ /* 0x000e700000008800 */
[----:B------:R-:W-:Y:S05]  /*1570*/  BRA.U UP0, `(.L_x_18) ;  /* 0x0000000100347547 */ /* 0x000fea000b800000 */
[----:B------:R-:W2:Y:S01]  /*1580*/  S2R R2, SR_CgaCtaId ;  /* 0x0000000000027919 */ /* 0x000ea20000008800 */
[----:B------:R-:W-:-:S04]  /*1590*/  MOV R3, 0x400 ;  /* 0x0000040000037802 */ /* 0x000fc80000000f00 */
[----:B--2---:R-:W-:Y:S02]  /*15a0*/  LEA R3, R2, R3, 0x18 ;  /* 0x0000000302037211 */ /* 0x004fe400078ec0ff */
[----:B------:R-:W-:-:S03]  /*15b0*/  SHF.L.U32 R2, R8, 0x1f, RZ ;  /* 0x0000001f08027819 */ /* 0x000fc600000006ff */
[----:B------:R-:W-:-:S04]  /*15c0*/  IMAD R3, R10, 0x8, R3 ;  /* 0x000000080a037824 */ /* 0x000fc800078e0203 */
[----:B------:R-:W2:Y:S02]  /*15d0*/  SYNCS.PHASECHK.TRANS64.TRYWAIT P0, [R3+URZ+0x100], R2 ;  /* 0x00010002030075a7 */ /* 0x000ea400080011ff */
[----:B--2---:R-:W-:Y:S05]  /*15e0*/  @!P0 BRA `(.L_x_19) ;  /* 0x0000006c00988947 */ /* 0x004fea0003800000 */
.L_x_107:
[----:B------:R-:W-:Y:S01]  /*15f0*/  VIADD R10, R10, 0x1 ;  /* 0x000000010a0a7836 */ /* 0x000fe20000000000 */
[----:B------:R2:W-:Y:S04]  /*1600*/  SYNCS.ARRIVE.TRANS64.A1T0 RZ, [R3+URZ+0xf0], RZ ;  /* 0x0000f0ff03ff79a7 */ /* 0x0005e800081000ff */
[----:B------:R-:W-:-:S04]  /*1610*/  ISETP.NE.AND P0, PT, R10, 0x2, PT ;  /* 0x000000020a00780c */ /* 0x000fc80003f05270 */
[----:B------:R-:W-:Y:S02]  /*1620*/  SEL R10, R10, RZ, P0 ;  /* 0x000000ff0a0a7207 */ /* 0x000fe40000000000 */
[----:B--2---:R-:W-:-:S04]  /*1630*/  SEL R3, RZ, 0x1, P0 ;  /* 0x00000001ff037807 */ /* 0x004fc80000000000 */
[----:B------:R-:W-:-:S07]  /*1640*/  LOP3.LUT R8, R8, R3, RZ, 0x3c, !PT ;  /* 0x0000000308087212 */ /* 0x000fce00078e3cff */
.L_x_18:
[----:B------:R-:W-:Y:S01]  /*1650*/  UMOV UR4, 0x400 ;  /* 0x0000040000047882 */ /* 0x000fe20000000000 */
[----:B------:R-:W-:Y:S01]  /*1660*/  SHF.L.U32 R2, R15, 0x1f, RZ ;  /* 0x0000001f0f027819 */ /* 0x000fe200000006ff */
[----:B-1----:R-:W-:Y:S01]  /*1670*/  ULEA UR4, UR37, UR4, 0x18 ;  /* 0x0000000425047291 */ /* 0x002fe2000f8ec0ff */
[----:B------:R-:W-:Y:S01]  /*1680*/  R2UR UR35, R21 ;  /* 0x00000000152372ca */ /* 0x000fe200000e0000 */
[----:B------:R-:W-:Y:S01]  /*1690*/  UISETP.GE.U32.AND UP0, UPT, UR13, 0xff, UPT ;  /* 0x000000ff0d00788c */ /* 0x000fe2000bf06070 */
[----:B------:R-:W-:Y:S01]  /*16a0*/  R2UR UR11, R20 ;  /* 0x00000000140b72ca */ /* 0x000fe200000e0000 */
[----:B------:R-:W-:Y:S01]  /*16b0*/  ULEA UR8, UR6, UR4, 0x3 ;  /* 0x0000000406087291 */ /* 0x000fe2000f8e18ff */
[----:B------:R-:W-:-:S08]  /*16c0*/  UMOV UR24, URZ ;  /* 0x000000ff00187c82 */ /* 0x000fd00008000000 */
[----:B------:R1:W2:Y:S01]  /*16d0*/  SYNCS.PHASECHK.TRANS64.TRYWAIT P0, [UR8+0x30], R2 ;  /* 0x00003002ff0075a7 */ /* 0x0002a20008001108 */
[----:B------:R-:W-:Y:S02]  /*16e0*/  USHF.L.U32 UR35, UR35, 0x7, URZ ;  /* 0x0000000723237899 */ /* 0x000fe400080006ff */
[----:B------:R-:W-:Y:S01]  /*16f0*/  USHF.L.U32 UR11, UR11, 0x7, URZ ;  /* 0x000000070b0b7899 */ /* 0x000fe200080006ff */
[----:B------:R-:W-:Y:S11]  /*1700*/  BRA.U !UP0, `(.L_x_20) ;  /* 0x0000000108a47547 */ /* 0x000ff6000b800000 */
[----:B------:R-:W-:Y:S01]  /*1710*/  UMOV UR16, URZ ;  /* 0x000000ff00107c82 */ /* 0x000fe20008000000 */
[----:B------:R-:W-:-:S05]  /*1720*/  UMOV UR17, UR6 ;  /* 0x0000000600117c82 */ /* 0x000fca0008000000 */
.L_x_25:
[----:B-1----:R-:W-:Y:S01]  /*1730*/  ULEA UR33, UR17, UR4, 0x3 ;  /* 0x0000000411217291 */ /* 0x002fe2000f8e18ff */
[----:B--2---:R-:W-:Y:S01]  /*1740*/  @!P5 MOV R3, 0x8000 ;  /* 0x000080000003d802 */ /* 0x004fe20000000f00 */
[----:B--2---:R-:W-:Y:S10]  /*1750*/  @P0 BRA `(.L_x_21) ;  /* 0x00000000000c0947 */ /* 0x004ff40003800000 */
[----:B------:R-:W-:-:S04]  /*1760*/  SHF.L.U32 R5, R15, 0x1f, RZ ;  /* 0x0000001f0f057819 */ /* 0x000fc800000006ff */
[----:B------:R-:W2:Y:S02]  /*1770*/  SYNCS.PHASECHK.TRANS64.TRYWAIT P0, [UR33+0x30], R5 ;  /* 0x00003005ff0075a7 */ /* 0x000ea40008001121 */
[----:B--2---:R-:W-:Y:S05]  /*1780*/  @!P0 BRA `(.L_x_22) ;  /* 0x0000006c00448947 */ /* 0x004fea0003800000 */
.L_x_21:
[----:B------:R2:W-:Y:S01]  /*1790*/  @!P5 SYNCS.ARRIVE.TRANS64 RZ, [UR33], R3 ;  /* 0x00000003ffffd9a7 */ /* 0x0005e20008000021 */
[----:B------:R-:W-:Y:S04]  /*17a0*/  BSSY.RECONVERGENT B0, `(.L_x_23) ;  /* 0x0000003000007945 */ /* 0x000fe80003800200 */
[----:B------:R-:W-:Y:S05]  /*17b0*/  @P4 BRA `(.L_x_24) ;  /* 0x0000000000044947 */ /* 0x000fea0003800000 */
[----:B------:R-:W-:Y:S05]  /*17c0*/  BPT.TRAP 0x1 ;  /* 0x000000040000795c */ /* 0x000fea0000300000 */
.L_x_24:
[----:B------:R-:W-:Y:S05]  /*17d0*/  BSYNC.RECONVERGENT B0 ;  /* 0x0000000000007941 */ /* 0x000fea0003800200 */
.L_x_23:
[----:B------:R-:W-:Y:S02]  /*17e0*/  UIADD3 UR6, UPT, UPT, UR17, 0x1, URZ ;  /* 0x0000000111067890 */ /* 0x000fe4000fffe0ff */
[----:B------:R-:W-:Y:S02]  /*17f0*/  UIADD3 UR26, UP1, UPT, UR22, 0x80, URZ ;  /* 0x00000080161a7890 */ /* 0x000fe4000ff3e0ff */
[----:B------:R-:W-:Y:S02]  /*1800*/  UISETP.NE.AND UP0, UPT, UR6, 0x6, UPT ;  /* 0x000000060600788c */ /* 0x000fe4000bf05270 */
[----:B------:R-:W-:Y:S02]  /*1810*/  USHF.L.U32 UR34, UR16, 0x7, URZ ;  /* 0x0000000710227899 */ /* 0x000fe400080006ff */
[----:B------:R-:W-:Y:S02]  /*1820*/  USEL UR9, URZ, 0x1, UP0 ;  /* 0x00000001ff097887 */ /* 0x000fe40008000000 */
[----:B------:R-:W-:-:S02]  /*1830*/  USEL UR6, UR6, URZ, UP0 ;  /* 0x000000ff06067287 */ /* 0x000fc40008000000 */
[----:B------:R-:W-:Y:S02]  /*1840*/  UIADD3 UR20, UP0, UPT, UR22, 0x180, URZ ;  /* 0x0000018016147890 */ /* 0x000fe4000ff1e0ff */
[----:B------:R-:W-:Y:S01]  /*1850*/  ULEA UR8, UR6, UR4, 0x3 ;  /* 0x0000000406087291 */ /* 0x000fe2000f8e18ff */
[----:B------:R-:W-:Y:S01]  /*1860*/  LOP3.LUT R15, R15, UR9, RZ, 0x3c, !PT ;  /* 0x000000090f0f7c12 */ /* 0x000fe2000f8e3cff */
[----:B------:R-:W-:Y:S02]  /*1870*/  UIADD3.X UR27, UPT, UPT, URZ, UR23, URZ, UP1, !UPT ;  /* 0x00000017ff1b7290 */ /* 0x000fe40008ffe4ff */
[----:B------:R-:W-:Y:S01]  /*1880*/  UIADD3.X UR21, UPT, UPT, URZ, UR23, URZ, UP0, !UPT ;  /* 0x00000017ff157290 */ /* 0x000fe200087fe4ff */
[----:B-1----:R-:W-:Y:S01]  /*1890*/  SHF.L.U32 R2, R15, 0x1f, RZ ;  /* 0x0000001f0f027819 */ /* 0x002fe200000006ff */
[----:B------:R-:W-:Y:S01]  /*18a0*/  UMOV UR18, 0x0 ;  /* 0x0000000000127882 */ /* 0x000fe20000000000 */
[----:B------:R-:W-:Y:S01]  /*18b0*/  UMOV UR19, 0x10000000 ;  /* 0x1000000000137882 */ /* 0x000fe20000000000 */
[----:B------:R-:W-:Y:S01]  /*18c0*/  UMOV UR12, UR36 ;  /* 0x00000024000c7c82 */ /* 0x000fe20008000000 */
[----:B------:R1:W1:Y:S01]  /*18d0*/  SYNCS.PHASECHK.TRANS64.TRYWAIT P0, [UR8+0x30], R2 ;  /* 0x00003002ff0075a7 */ /* 0x0002620008001108 */
[----:B------:R-:W-:Y:S01]  /*18e0*/  ULEA UR8, UR17, UR4, 0xe ;  /* 0x0000000411087291 */ /* 0x000fe2000f8e70ff */
[----:B------:R-:W-:Y:S01]  /*18f0*/  UMOV UR9, UR33 ;  /* 0x0000002100097c82 */ /* 0x000fe20008000000 */
[----:B------:R-:W-:-:S02]  /*1900*/  UMOV UR10, UR34 ;  /* 0x00000022000a7c82 */ /* 0x000fc40008000000 */
[----:B------:R-:W-:Y:S02]  /*1910*/  UIADD3 UR32, UPT, UPT, UR8, 0x8400, URZ ;  /* 0x0000840008207890 */ /* 0x000fe4000fffe0ff */
[----:B------:R-:W-:Y:S02]  /*1920*/  UIADD3 UR8, UPT, UPT, UR8, 0x20400, URZ ;  /* 0x0002040008087890 */ /* 0x000fe4000fffe0ff */
[----:B------:R-:W-:Y:S01]  /*1930*/  UIADD3 UR16, UPT, UPT, UR16, 0x1, URZ ;  /* 0x0000000110107890 */ /* 0x000fe2000fffe0ff */
[----:B------:R-:W-:Y:S01]  /*1940*/  UMOV UR24, UR5 ;  /* 0x0000000500187c82 */ /* 0x000fe20008000000 */
[----:B------:R-:W-:Y:S02]  /*1950*/  UMOV UR17, UR6 ;  /* 0x0000000600117c82 */ /* 0x000fe40008000000 */
[----:B------:R-:W-:Y:S01]  /*1960*/  UISETP.NE.AND UP0, UPT, UR16, UR5, UPT ;  /* 0x000000051000728c */ /* 0x000fe2000bf05270 */
[----:B------:R1:W-:Y:S02]  /*1970*/  UTMALDG.3D [UR32], [UR26], desc[UR18] ;  /* 0x000012201a0075b4 */ /* 0x0003e40008011000 */
[----:B------:R1:W-:Y:S06]  /*1980*/  UTMALDG.3D [UR8], [UR20], desc[UR18] ;  /* 0x00001208140075b4 */ /* 0x0003ec0008011000 */
[----:B------:R-:W-:Y:S05]  /*1990*/  BRA.U UP0, `(.L_x_25) ;  /* 0xfffffffd00647547 */ /* 0x000fea000b83ffff */
.L_x_20:
[----:B-1----:R-:W-:Y:S01]  /*19a0*/  ULEA UR8, UR6, UR4, 0x3 ;  /* 0x0000000406087291 */ /* 0x002fe2000f8e18ff */
[----:B------:R-:W-:Y:S01]  /*19b0*/  SHF.L.U32 R2, R15, 0x1f, RZ ;  /* 0x0000001f0f027819 */ /* 0x000fe200000006ff */
[----:B------:R-:W-:Y:S01]  /*19c0*/  @!P1 SYNCS.ARRIVE.TRANS64.A1T0 RZ, [UR4+0x88], RZ ;  /* 0x000088ffffff99a7 */ /* 0x000fe20008100004 */
[----:B------:R-:W-:-:S06]  /*19d0*/  UISETP.GT.AND UP0, UPT, UR15, UR14, UPT ;  /* 0x0000000e0f00728c */ /* 0x000fcc000bf04270 */
[----:B--2---:R1:W2:Y:S03]  /*19e0*/  SYNCS.PHASECHK.TRANS64.TRYWAIT P0, [UR8+0x30], R2 ;  /* 0x00003002ff0075a7 */ /* 0x0042a60008001108 */
[----:B------:R-:W-:Y:S05]  /*19f0*/  BRA.U !UP0, `(.L_x_26) ;  /* 0x0000000108a87547 */ /* 0x000fea000b800000 */
[----:B------:R-:W-:Y:S01]  /*1a00*/  UIADD3 UR21, UPT, UPT, UR7, UR24, URZ ;  /* 0x0000001807157290 */ /* 0x000fe2000fffe0ff */
[----:B------:R-:W-:-:S11]  /*1a10*/  UMOV UR25, UR6 ;  /* 0x0000000600197c82 */ /* 0x000fd60008000000 */
.L_x_31:
[----:B-1----:R-:W-:Y:S01]  /*1a20*/  ULEA UR17, UR25, UR4, 0x3 ;  /* 0x0000000419117291 */ /* 0x002fe2000f8e18ff */
[----:B--2---:R-:W-:Y:S01]  /*1a30*/  @!P5 MOV R3, 0x8000 ;  /* 0x000080000003d802 */ /* 0x004fe20000000f00 */
[----:B--2---:R-:W-:Y:S10]  /*1a40*/  @P0 BRA `(.L_x_27) ;  /* 0x00000000000c0947 */ /* 0x004ff40003800000 */
[----:B------:R-:W-:-:S04]  /*1a50*/  SHF.L.U32 R5, R15, 0x1f, RZ ;  /* 0x0000001f0f057819 */ /* 0x000fc800000006ff */
[----:B------:R-:W2:Y:S02]  /*1a60*/  SYNCS.PHASECHK.TRANS64.TRYWAIT P0, [UR17+0x30], R5 ;  /* 0x00003005ff0075a7 */ /* 0x000ea40008001111 */
[----:B--2---:R-:W-:Y:S05]  /*1a70*/  @!P0 BRA `(.L_x_28) ;  /* 0x0000006800a08947 */ /* 0x004fea0003800000 */
.L_x_27:
[----:B------:R2:W-:Y:S01]  /*1a80*/  @!P5 SYNCS.ARRIVE.TRANS64 RZ, [UR17], R3 ;  /* 0x00000003ffffd9a7 */ /* 0x0005e20008000011 */
[----:B------:R-:W-:Y:S04]  /*1a90*/  BSSY.RECONVERGENT B0, `(.L_x_29) ;  /* 0x0000003000007945 */ /* 0x000fe80003800200 */
[----:B------:R-:W-:Y:S05]  /*1aa0*/  @P4 BRA `(.L_x_30) ;  /* 0x0000000000044947 */ /* 0x000fea0003800000 */
[----:B------:R-:W-:Y:S05]  /*1ab0*/  BPT.TRAP 0x1 ;  /* 0x000000040000795c */ /* 0x000fea0000300000 */
.L_x_30:
[----:B------:R-:W-:Y:S05]  /*1ac0*/  BSYNC.RECONVERGENT B0 ;  /* 0x0000000000007941 */ /* 0x000fea0003800200 */
.L_x_29:
        /* <DEDUP_REMOVED lines=20> */
[----:B------:R-:W-:Y:S01]  /*1c10*/  UIADD3 UR8, UPT, UPT, UR8, 0x20400, URZ ;  /* 0x0002040008087890 */ /* 0x000fe2000fffe0ff */
[----:B------:R-:W-:Y:S01]  /*1c20*/  UMOV UR9, UR17 ;  /* 0x0000001100097c82 */ /* 0x000fe20008000000 */
[----:B------:R-:W-:Y:S01]  /*1c30*/  UMOV UR10, UR18 ;  /* 0x00000012000a7c82 */ /* 0x000fe20008000000 */
[----:B------:R-:W-:Y:S01]  /*1c40*/  UIADD3 UR24, UPT, UPT, UR24, 0x1, URZ ;  /* 0x0000000118187890 */ /* 0x000fe2000fffe0ff */
[----:B------:R-:W-:-:S03]  /*1c50*/  UMOV UR25, UR6 ;  /* 0x0000000600197c82 */ /* 0x000fc60008000000 */
[----:B------:R1:W-:Y:S01]  /*1c60*/  UTMALDG.3D [UR16], [UR30], desc[UR26] ;  /* 0x00001a101e0075b4 */ /* 0x0003e20008011000 */
[----:B------:R-:W-:Y:S01]  /*1c70*/  UISETP.NE.AND UP0, UPT, UR24, UR21, UPT ;  /* 0x000000151800728c */ /* 0x000fe2000bf05270 */
[----:B------:R1:W-:Y:S08]  /*1c80*/  UTMALDG.3D [UR8], [UR28], desc[UR26] ;  /* 0x00001a081c0075b4 */ /* 0x0003f00008011000 */
[----:B------:R-:W-:Y:S05]  /*1c90*/  BRA.U UP0, `(.L_x_31) ;  /* 0xfffffffd00607547 */ /* 0x000fea000b83ffff */
.L_x_26:
[----:B-1----:R-:W-:Y:S01]  /*1ca0*/  LEA R2, R14, UR4, 0x3 ;  /* 0x000000040e027c11 */ /* 0x002fe2000f8e18ff */
[----:B------:R-:W-:Y:S01]  /*1cb0*/  NOP ;  /* 0x0000000000007918 */ /* 0x000fe20000000000 */
[----:B--2---:R-:W-:Y:S02]  /*1cc0*/  SHF.L.U32 R3, R12, 0x1f, RZ ;  /* 0x0000001f0c037819 */ /* 0x004fe400000006ff */
[----:B------:R-:W-:Y:S02]  /*1cd0*/  LEA R4, R14, UR4, 0x4 ;  /* 0x000000040e047c11 */ /* 0x000fe4000f8e20ff */
[----:B------:R-:W1:Y:S02]  /*1ce0*/  SYNCS.PHASECHK.TRANS64.TRYWAIT P0, [R2+URZ+0x90], R3 ;  /* 0x00009003020075a7 */ /* 0x000e6400080011ff */
[----:B-1----:R-:W-:Y:S05]  /*1cf0*/  @!P0 BRA `(.L_x_32) ;  /* 0x0000006800188947 */ /* 0x002fea0003800000 */
.L_x_110:
[----:B------:R-:W2:Y:S01]  /*1d00*/  LDS.128 R4, [R4+0x120] ;  /* 0x0001200004047984 */ /* 0x000ea20000000c00 */
[----:B---3--:R-:W-:Y:S01]  /*1d10*/  ISETP.GE.AND P0, PT, R72, 0x1, PT ;  /* 0x000000014800780c */ /* 0x008fe20003f06270 */
[----:B-1----:R-:W-:Y:S01]  /*1d20*/  VIADD R2, R2, 0xa0 ;  /* 0x000000a002027836 */ /* 0x002fe20000000000 */
[----:B------:R-:W-:Y:S01]  /*1d30*/  @!PT LDS RZ, [RZ] ;  /* 0x00000000fffff984 */ /* 0x000fe20000000800 */
[----:B------:R-:W-:Y:S01]  /*1d40*/  @!PT LDS RZ, [RZ] ;  /* 0x00000000fffff984 */ /* 0x000fe20000000800 */
[----:B------:R-:W-:Y:S01]  /*1d50*/  @!PT LDS RZ, [RZ] ;  /* 0x00000000fffff984 */ /* 0x000fe20000000800 */
[----:B------:R-:W-:Y:S01]  /*1d60*/  @!PT LDS RZ, [RZ] ;  /* 0x00000000fffff984 */ /* 0x000fe20000000800 */
[----:B------:R1:W-:Y:S06]  /*1d70*/  MEMBAR.ALL.CTA ;  /* 0x0000000000007992 */ /* 0x0003ec0000008000 */
[----:B-1----:R-:W1:Y:S01]  /*1d80*/  FENCE.VIEW.ASYNC.S ;  /* 0x00000000000073c6 */ /* 0x002e620000000000 */
[----:B------:R-:W-:-:S04]  /*1d90*/  PRMT R2, RZ, 0x654, R2 ;  /* 0x00000654ff027816 */ /* 0x000fc80000000002 */
[----:B-1----:R1:W-:Y:S01]  /*1da0*/  SYNCS.ARRIVE.TRANS64.RED.A1T0 RZ, [R2+URZ], RZ ;  /* 0x000000ff02ff79a7 */ /* 0x0023e200081004ff */
[----:B--2---:R-:W-:-:S13]  /*1db0*/  LOP3.LUT P2, RZ, R6, 0x1, RZ, 0xc0, !PT ;  /* 0x0000000106ff7812 */ /* 0x004fda000784c0ff */
[----:B------:R-:W-:Y:S01]  /*1dc0*/  @P2 SHF.R.U32.HI R3, RZ, 0x10, R5 ;  /* 0x00000010ff032819 */ /* 0x000fe20000011605 */
[----:B------:R-:W-:Y:S01]  /*1dd0*/  VOTEU.ANY UP0, P2 ;  /* 0x0000000000ff7886 */ /* 0x000fe20001000100 */
[----:B------:R-:W-:Y:S02]  /*1de0*/  @P2 MOV R13, R4 ;  /* 0x00000004000d2202 */ /* 0x000fe40000000f00 */
[----:B------:R-:W-:Y:S02]  /*1df0*/  @P2 R2UR.BROADCAST UR8, R3 ;  /* 0x00000000030822ca */ /* 0x000fe400008e0000 */
[----:B------:R-:W-:-:S11]  /*1e00*/  @P2 LOP3.LUT R11, R5, 0xffff, RZ, 0xc0, !PT ;  /* 0x0000ffff050b2812 */ /* 0x000fd600078ec0ff */
[----:B------:R-:W-:Y:S01]  /*1e10*/  @UP0 UMOV UR36, UR8 ;  /* 0x0000000800240c82 */ /* 0x000fe20008000000 */
[----:B-1----:R-:W-:Y:S05]  /*1e20*/  @!P0 BRA `(.L_x_33) ;  /* 0x0000000000b88947 */ /* 0x002fea0003800000 */
[----:B------:R-:W4:Y:S01]  /*1e30*/  LDC.64 R4, c[0x0][0xb18] ;  /* 0x0002c600ff047b82 */ /* 0x000f220000000a00 */
[----:B------:R-:W-:-:S07]  /*1e40*/  ISETP.NE.AND P3, PT, R72, 0x1, PT ;  /* 0x000000014800780c */ /* 0x000fce0003f65270 */
[----:B------:R-:W1:Y:S08]  /*1e50*/  LDC.64 R6, c[0x0][0xb10] ;  /* 0x0002c400ff067b82 */ /* 0x000e700000000a00 */
[----:B------:R-:W2:Y:S08]  /*1e60*/  LDC R16, c[0x0][0xb20] ;  /* 0x0002c800ff107b82 */ /* 0x000eb00000000800 */
[----:B------:R-:W3:Y:S01]  /*1e70*/  LDC R18, c[0x0][0xb0c] ;  /* 0x0002c300ff127b82 */ /* 0x000ee20000000800 */
[----:B----4-:R-:W-:Y:S01]  /*1e80*/  IMAD.HI.U32 R17, R0, R5, RZ ;  /* 0x0000000500117227 */ /* 0x010fe200078e00ff */
[----:B------:R-:W-:-:S03]  /*1e90*/  ISETP.NE.AND P0, PT, R4, 0x1, PT ;  /* 0x000000010400780c */ /* 0x000fc60003f05270 */
[----:B------:R-:W-:-:S03]  /*1ea0*/  IMAD.HI.U32 R5, R11, R5, RZ ;  /* 0x000000050b057227 */ /* 0x000fc600078e00ff */
[----:B------:R-:W4:Y:S01]  /*1eb0*/  LDC.64 R2, c[0x0][0xb28] ;  /* 0x0002ca00ff027b82 */ /* 0x000f220000000a00 */
[----:B-1----:R-:W-:-:S04]  /*1ec0*/  IMAD.HI.U32 R20, R9, R6, RZ ;  /* 0x0000000609147227 */ /* 0x002fc800078e00ff */
[----:B------:R-:W-:Y:S01]  /*1ed0*/  IMAD.HI.U32 R22, R13, R6, RZ ;  /* 0x000000060d167227 */ /* 0x000fe200078e00ff */
[----:B------:R-:W-:Y:S02]  /*1ee0*/  SHF.R.U32.HI R20, RZ, R7, R20 ;  /* 0x00000007ff147219 */ /* 0x000fe40000011614 */
[-C--:B--2---:R-:W-:Y:S02]  /*1ef0*/  SHF.R.U32.HI R17, RZ, R16.reuse, R17 ;  /* 0x00000010ff117219 */ /* 0x084fe40000011611 */
[----:B------:R-:W-:Y:S02]  /*1f00*/  SHF.R.U32.HI R16, RZ, R16, R5 ;  /* 0x00000010ff107219 */ /* 0x000fe40000011605 */
[----:B------:R-:W-:Y:S02]  /*1f10*/  SEL R17, R0, R17, !P0 ;  /* 0x0000001100117207 */ /* 0x000fe40004000000 */
[----:B------:R-:W-:Y:S02]  /*1f20*/  SHF.R.U32.HI R22, RZ, R7, R22 ;  /* 0x00000007ff167219 */ /* 0x000fe40000011616 */
[----:B---3--:R-:W-:-:S02]  /*1f30*/  ISETP.NE.AND P1, PT, R18, 0x1, PT ;  /* 0x000000011200780c */ /* 0x008fc40003f25270 */
[----:B------:R-:W-:Y:S02]  /*1f40*/  SEL R5, R11, R16, !P0 ;  /* 0x000000100b057207 */ /* 0x000fe40004000000 */
[----:B------:R-:W-:Y:S02]  /*1f50*/  SEL R19, R9, R20, !P1 ;  /* 0x0000001409137207 */ /* 0x000fe40004800000 */
[----:B------:R-:W-:Y:S01]  /*1f60*/  SEL R7, R13, R22, !P1 ;  /* 0x000000160d077207 */ /* 0x000fe20004800000 */
[----:B----4-:R-:W-:-:S04]  /*1f70*/  IMAD.HI.U32 R20, R17, R2, RZ ;  /* 0x0000000211147227 */ /* 0x010fc800078e00ff */
[----:B------:R-:W-:Y:S01]  /*1f80*/  IMAD.HI.U32 R6, R19, R2, RZ ;  /* 0x0000000213067227 */ /* 0x000fe200078e00ff */
[----:B------:R-:W-:-:S04]  /*1f90*/  @P3 SHF.R.U32.HI R17, RZ, R3, R20 ;  /* 0x00000003ff113219 */ /* 0x000fc80000011614 */
        /* <DEDUP_REMOVED lines=8> */
[----:B------:R-:W-:-:S04]  /*2020*/  @!P0 IMAD.HI.U32 R16, R7, R2, RZ ;  /* 0x0000000207108227 */ /* 0x000fc800078e00ff */
[----:B------:R-:W-:Y:S01]  /*2030*/  IMAD.MOV R2, RZ, RZ, -R6 ;  /* 0x000000ffff027224 */ /* 0x000fe200078e0a06 */
[----:B------:R-:W-:-:S03]  /*2040*/  @!P0 SHF.R.U32.HI R16, RZ, R3, R16 ;  /* 0x00000003ff108219 */ /* 0x000fc60000011610 */
[----:B------:R-:W-:Y:S01]  /*2050*/  IMAD R2, R72, R2, R5 ;  /* 0x0000000248027224 */ /* 0x000fe200078e0205 */
[----:B------:R-:W-:Y:S02]  /*2060*/  @!P0 SEL R3, R7, R16, !P3 ;  /* 0x0000001007038207 */ /* 0x000fe40005800000 */
[----:B------:R-:W-:-:S03]  /*2070*/  IADD3 R16, PT, PT, -R5, RZ, RZ ;  /* 0x000000ff05107210 */ /* 0x000fc60007ffe1ff */
[--C-:B------:R-:W-:Y:S02]  /*2080*/  @!P0 IMAD.IADD R6, R6, 0x1, -R3.reuse ;  /* 0x0000000106068824 */ /* 0x100fe400078e0a03 */
[----:B------:R-:W-:Y:S01]  /*2090*/  @!P0 IMAD R3, R2, R19, R3 ;  /* 0x0000001302038224 */ /* 0x000fe200078e0203 */
[----:B------:R-:W-:Y:S01]  /*20a0*/  IADD3 R2, PT, PT, -R7, RZ, RZ ;  /* 0x000000ff07027210 */ /* 0x000fe20007ffe1ff */
[----:B------:R-:W-:Y:S02]  /*20b0*/  @!P0 IMAD R5, R72, R6, R7 ;  /* 0x0000000648058224 */ /* 0x000fe400078e0207 */
[----:B------:R-:W-:Y:S02]  /*20c0*/  IMAD R11, R4, R16, R11 ;  /* 0x00000010040b7224 */ /* 0x000fe400078e020b */
[----:B------:R-:W-:Y:S02]  /*20d0*/  @!P0 IMAD.MOV.U32 R7, RZ, RZ, R3 ;  /* 0x000000ffff078224 */ /* 0x000fe400078e0003 */
[----:B------:R-:W-:-:S02]  /*20e0*/  IMAD R2, R18, R2, R13 ;  /* 0x0000000212027224 */ /* 0x000fc400078e020d */
[----:B------:R-:W-:Y:S02]  /*20f0*/  IMAD R11, R5, R4, R11 ;  /* 0x00000004050b7224 */ /* 0x000fe400078e020b */
[----:B------:R-:W-:Y:S02]  /*2100*/  IMAD R13, R7, R18, R2 ;  /* 0x00000012070d7224 */ /* 0x000fe400078e0202 */
.L_x_33:
[----:B------:R-:W1:Y:S02]  /*2110*/  LDCU UR8, c[0x0][0xb30] ;  /* 0x00016600ff0877ac */ /* 0x000e640008000800 */
[----:B-1----:R-:W-:-:S09]  /*2120*/  UISETP.NE.AND UP0, UPT, UR8, 0x1, UPT ;  /* 0x000000010800788c */ /* 0x002fd2000bf05270 */
[----:B------:R-:W-:Y:S05]  /*2130*/  BRA.U UP0, `(.L_x_34) ;  /* 0x0000000100407547 */ /* 0x000fea000b800000 */
[----:B------:R-:W1:Y:S08]  /*2140*/  LDC.64 R4, c[0x0][0xb10] ;  /* 0x0002c400ff047b82 */ /* 0x000e700000000a00 */
[----:B------:R-:W2:Y:S08]  /*2150*/  LDC.64 R2, c[0x0][0xb18] ;  /* 0x0002c600ff027b82 */ /* 0x000eb00000000a00 */
[----:B------:R-:W3:Y:S08]  /*2160*/  LDC R6, c[0x0][0xb20] ;  /* 0x0002c800ff067b82 */ /* 0x000ef00000000800 */
[----:B------:R-:W4:Y:S01]  /*2170*/  LDC R16, c[0x0][0xb0c] ;  /* 0x0002c300ff107b82 */ /* 0x000f220000000800 */
[----:B-1----:R-:W-:-:S05]  /*2180*/  IMAD.HI.U32 R4, R13, R4, RZ ;  /* 0x000000040d047227 */ /* 0x002fca00078e00ff */
[----:B------:R-:W-:Y:S01]  /*2190*/  SHF.R.U32.HI R4, RZ, R5, R4 ;  /* 0x00000005ff047219 */ /* 0x000fe20000011604 */
[----:B--2---:R-:W-:Y:S01]  /*21a0*/  IMAD.HI.U32 R3, R11, R3, RZ ;  /* 0x000000030b037227 */ /* 0x004fe200078e00ff */
[----:B------:R-:W-:-:S04]  /*21b0*/  ISETP.NE.AND P0, PT, R2, 0x1, PT ;  /* 0x000000010200780c */ /* 0x000fc80003f05270 */
[----:B---3--:R-:W-:-:S04]  /*21c0*/  SHF.R.U32.HI R6, RZ, R6, R3 ;  /* 0x00000006ff067219 */ /* 0x008fc80000011603 */
[----:B------:R-:W-:Y:S02]  /*21d0*/  SEL R3, R11, R6, !P0 ;  /* 0x000000060b037207 */ /* 0x000fe40004000000 */
[----:B----4-:R-:W-:-:S04]  /*21e0*/  ISETP.NE.AND P1, PT, R16, 0x1, PT ;  /* 0x000000011000780c */ /* 0x010fc80003f25270 */
[----:B------:R-:W-:-:S05]  /*21f0*/  SEL R4, R13, R4, !P1 ;  /* 0x000000040d047207 */ /* 0x000fca0004800000 */
[----:B------:R-:W-:Y:S02]  /*2200*/  IMAD.IADD R5, R3, 0x1, -R4 ;  /* 0x0000000103057824 */ /* 0x000fe400078e0a04 */
[----:B------:R-:W-:Y:S02]  /*2210*/  IMAD.IADD R3, R4, 0x1, -R3 ;  /* 0x0000000104037824 */ /* 0x000fe400078e0a03 */
[----:B------:R-:W-:Y:S02]  /*2220*/  IMAD R13, R5, R16, R13 ;  /* 0x00000010050d7224 */ /* 0x000fe400078e020d */
[----:B------:R-:W-:-:S07]  /*2230*/  IMAD R11, R3, R2, R11 ;  /* 0x00000002030b7224 */ /* 0x000fce00078e020b */
.L_x_34:
[----:B------:R-:W-:Y:S01]  /*2240*/  VIADD R14, R14, 0x1 ;  /* 0x000000010e0e7836 */ /* 0x000fe20000000000 */
[----:B------:R-:W-:Y:S01]  /*2250*/  PLOP3.LUT P1, PT, PT, PT, PT, 0x80, 0x8 ;  /* 0x000000000008781c */ /* 0x000fe20003f2f070 */
[----:B------:R-:W-:Y:S02]  /*2260*/  IMAD.IADD R21, R13, 0x1, R152 ;  /* 0x000000010d157824 */ /* 0x000fe400078e0298 */
[----:B------:R-:W-:Y:S01]  /*2270*/  IMAD.IADD R20, R11, 0x1, R150 ;  /* 0x000000010b147824 */ /* 0x000fe200078e0296 */
[----:B------:R-:W-:-:S04]  /*2280*/  ISETP.NE.AND P0, PT, R14, 0x2, PT ;  /* 0x000000020e00780c */ /* 0x000fc80003f05270 */
[----:B------:R-:W-:Y:S02]  /*2290*/  SEL R3, RZ, 0x1, P0 ;  /* 0x00000001ff037807 */ /* 0x000fe40000000000 */
[----:B------:R-:W-:Y:S02]  /*22a0*/  SEL R14, R14, RZ, P0 ;  /* 0x000000ff0e0e7207 */ /* 0x000fe40000000000 */
[----:B------:R-:W-:Y:S01]  /*22b0*/  LOP3.LUT R12, R12, R3, RZ, 0x3c, !PT ;  /* 0x000000030c0c7212 */ /* 0x000fe200078e3cff */
[----:B------:R-:W-:Y:S06]  /*22c0*/  @P2 BRA `(.L_x_35) ;  /* 0xfffffff000a02947 */ /* 0x000fec000383ffff */
[----:B------:R-:W-:Y:S01]  /*22d0*/  UIADD3 UR4, UPT, UPT, UR4, 0x30, URZ ;  /* 0x0000003004047890 */ /* 0x000fe2000fffe0ff */
[----:B------:R-:W-:-:S03]  /*22e0*/  SHF.L.U32 R3, R15, 0x1f, RZ ;  /* 0x0000001f0f037819 */ /* 0x000fc600000006ff */
[----:B------:R-:W-:-:S09]  /*22f0*/  ULEA UR5, UR6, UR4, 0x3 ;  /* 0x0000000406057291 */ /* 0x000fd2000f8e18ff */
[----:B------:R-:W1:Y:S02]  /*2300*/  SYNCS.PHASECHK.TRANS64.TRYWAIT P0, [UR5], R3 ;  /* 0x00000003ff0075a7 */ /* 0x000e640008001105 */
[----:B-1----:R-:W-:Y:S05]  /*2310*/  @!P0 BRA `(.L_x_36) ;  /* 0x0000006000a48947 */ /* 0x002fea0003800000 */
.L_x_112:
[----:B------:R-:W-:-:S04]  /*2320*/  UIADD3 UR6, UPT, UPT, UR6, 0x1, URZ ;  /* 0x0000000106067890 */ /* 0x000fc8000fffe0ff */
[----:B------:R-:W-:-:S04]  /*2330*/  UISETP.NE.AND UP0, UPT, UR6, 0x6, UPT ;  /* 0x000000060600788c */ /* 0x000fc8000bf05270 */
[----:B------:R-:W-:Y:S02]  /*2340*/  USEL UR7, URZ, 0x1, UP0 ;  /* 0x00000001ff077887 */ /* 0x000fe40008000000 */
[----:B------:R-:W-:-:S04]  /*2350*/  USEL UR6, UR6, URZ, UP0 ;  /* 0x000000ff06067287 */ /* 0x000fc80008000000 */
[----:B------:R-:W-:Y:S01]  /*2360*/  ULEA UR5, UR6, UR4, 0x3 ;  /* 0x0000000406057291 */ /* 0x000fe2000f8e18ff */
[----:B------:R-:W-:-:S04]  /*2370*/  LOP3.LUT R2, R15, UR7, RZ, 0x3c, !PT ;  /* 0x000000070f027c12 */ /* 0x000fc8000f8e3cff */
[----:B-1----:R-:W-:-:S04]  /*2380*/  SHF.L.U32 R3, R2, 0x1f, RZ ;  /* 0x0000001f02037819 */ /* 0x002fc800000006ff */
[----:B------:R-:W1:Y:S02]  /*2390*/  SYNCS.PHASECHK.TRANS64.TRYWAIT P0, [UR5], R3 ;  /* 0x00000003ff0075a7 */ /* 0x000e640008001105 */
[----:B-1----:R-:W-:Y:S05]  /*23a0*/  @!P0 BRA `(.L_x_37) ;  /* 0x0000006000988947 */ /* 0x002fea0003800000 */
.L_x_114:
        /* <DEDUP_REMOVED lines=9> */
.L_x_116:
        /* <DEDUP_REMOVED lines=9> */
.L_x_118:
        /* <DEDUP_REMOVED lines=9> */
.L_x_120:
[----:B------:R-:W-:-:S04]  /*2560*/  UIADD3 UR6, UPT, UPT, UR6, 0x1, URZ ;  /* 0x0000000106067890 */ /* 0x000fc8000fffe0ff */
[----:B------:R-:W-:-:S04]  /*2570*/  UISETP.NE.AND UP0, UPT, UR6, 0x6, UPT ;  /* 0x000000060600788c */ /* 0x000fc8000bf05270 */
[----:B------:R-:W-:Y:S02]  /*2580*/  USEL UR5, URZ, 0x1, UP0 ;  /* 0x00000001ff057887 */ /* 0x000fe40008000000 */
[----:B------:R-:W-:-:S04]  /*2590*/  USEL UR6, UR6, URZ, UP0 ;  /* 0x000000ff06067287 */ /* 0x000fc80008000000 */
[----:B------:R-:W-:Y:S01]  /*25a0*/  ULEA UR6, UR6, UR4, 0x3 ;  /* 0x0000000406067291 */ /* 0x000fe2000f8e18ff */
[----:B-1----:R-:W-:-:S04]  /*25b0*/  LOP3.LUT R3, R2, UR5, RZ, 0x3c, !PT ;  /* 0x0000000502037c12 */ /* 0x002fc8000f8e3cff */
[----:B------:R-:W-:Y:S01]  /*25c0*/  SHF.L.U32 R3, R3, 0x1f, RZ ;  /* 0x0000001f03037819 */ /* 0x000fe200000006ff */
[----:B----4-:R-:W-:-:S07]  /*25d0*/  IMAD.U32 R0, RZ, RZ, UR6 ;  /* 0x00000006ff007e24 */ /* 0x010fce000f8e00ff */
.L_x_41:
[----:B-1----:R1:W2:Y:S02]  /*25e0*/  SYNCS.PHASECHK.TRANS64.TRYWAIT P0, [R0+URZ], R3 ;  /* 0x00000003000075a7 */ /* 0x0022a400080011ff */
[----:B--2---:R-:W-:Y:S05]  /*25f0*/  @!P0 NANOSLEEP.SYNCS 0x989680 ;  /* 0x009896800000895d */ /* 0x004fea0003900000 */
[----:B------:R-:W2:Y:S02]  /*2600*/  @!P0 SYNCS.PHASECHK.TRANS64 P0, [R0+URZ], R3 ;  /* 0x00000003000085a7 */ /* 0x000ea400080010ff */
[----:B--2---:R-:W-:Y:S05]  /*2610*/  @P0 EXIT ;  /* 0x000000000000094d */ /* 0x004fea0003800000 */
[----:B------:R-:W-:Y:S05]  /*2620*/  BRA `(.L_x_41) ;  /* 0xfffffffc00ec7947 */ /* 0x000fea000383ffff */
.L_x_17:
[----:B------:R-:W-:-:S04]  /*2630*/  UISETP.NE.AND UP1, UPT, UR37, URZ, UPT ;  /* 0x000000ff2500728c */ /* 0x000fc8000bf25270 */
[----:B------:R-:W-:-:S09]  /*2640*/  UISETP.NE.OR UP1, UPT, UR8, 0x1, UP1 ;  /* 0x000000010800788c */ /* 0x000fd20008f25670 */
[----:B------:R-:W-:Y:S05]  /*2650*/  BRA.U UP1, `(.L_x_42) ;  /* 0x0000000501487547 */ /* 0x000fea000b800000 */
[----:B------:R-:W-:Y:S01]  /*2660*/  ISETP.NE.AND P2, PT, R2, RZ, PT ;  /* 0x000000ff0200720c */ /* 0x000fe20003f45270 */
[----:B------:R-:W-:Y:S01]  /*2670*/  IMAD.MOV.U32 R12, RZ, RZ, 0x1 ;  /* 0x00000001ff0c7424 */ /* 0x000fe200078e00ff */
[----:B------:R-:W-:Y:S02]  /*2680*/  CS2R R10, SRZ ;  /* 0x00000000000a7805 */ /* 0x000fe4000001ff00 */
[----:B------:R-:W-:Y:S01]  /*2690*/  CS2R R8, SRZ ;  /* 0x0000000000087805 */ /* 0x000fe2000001ff00 */
[----:B------:R-:W-:Y:S01]  /*26a0*/  UMOV UR4, 0x400 ;  /* 0x0000040000047882 */ /* 0x000fe20000000000 */
[----:B------:R-:W-:Y:S01]  /*26b0*/  UMOV UR6, URZ ;  /* 0x000000ff00067c82 */ /* 0x000fe20008000000 */
[----:B------:R-:W-:-:S12]  /*26c0*/  ULEA UR37, UR37, UR4, 0x18 ;  /* 0x0000000425257291 */ /* 0x000fd8000f8ec0ff */
.L_x_46:
[----:B------:R-:W-:Y:S02]  /*26d0*/  LEA R0, R8, UR37, 0x3 ;  /* 0x0000002508007c11 */ /* 0x000fe4000f8e18ff */
[----:B------:R-:W-:-:S03]  /*26e0*/  SHF.L.U32 R5, R9, 0x1f, RZ ;  /* 0x0000001f09057819 */ /* 0x000fc600000006ff */
[----:B------:R-:W-:Y:S01]  /*26f0*/  VIADD R4, R0, 0x100 ;  /* 0x0000010000047836 */ /* 0x000fe20000000000 */
[----:B------:R-:W1:Y:S02]  /*2700*/  SYNCS.PHASECHK.TRANS64.TRYWAIT P0, [R0+URZ+0xf0], R5 ;  /* 0x0000f005000075a7 */ /* 0x000e6400080011ff */
[----:B-1----:R-:W-:Y:S05]  /*2710*/  @!P0 BRA `(.L_x_43) ;  /* 0x00000060001c8947 */ /* 0x002fea0003800000 */
.L_x_121:
[----:B------:R-:W-:Y:S01]  /*2720*/  ULEA UR5, UR6, UR37, 0x3 ;  /* 0x0000002506057291 */ /* 0x000fe2000f8e18ff */
[----:B------:R-:W-:Y:S02]  /*2730*/  PRMT R4, RZ, 0x654, R4 ;  /* 0x00000654ff047816 */ /* 0x000fe40000000004 */
[----:B-1----:R-:W-:Y:S01]  /*2740*/  SHF.L.U32 R5, R12, 0x1f, RZ ;  /* 0x0000001f0c057819 */ /* 0x002fe200000006ff */
[----:B------:R-:W-:Y:S01]  /*2750*/  UIADD3 UR4, UPT, UPT, UR5, 0x90, URZ ;  /* 0x0000009005047890 */ /* 0x000fe2000fffe0ff */
[----:B------:R1:W-:Y:S05]  /*2760*/  SYNCS.ARRIVE.TRANS64.RED.A1T0 RZ, [R4+URZ], RZ ;  /* 0x000000ff04ff79a7 */ /* 0x0003ea00081004ff */
[----:B------:R-:W-:Y:S01]  /*2770*/  IMAD.U32 R7, RZ, RZ, UR4 ;  /* 0x00000004ff077e24 */ /* 0x000fe2000f8e00ff */
[----:B------:R-:W2:Y:S04]  /*2780*/  SYNCS.PHASECHK.TRANS64.TRYWAIT P0, [UR5+0xa0], R5 ;  /* 0x0000a005ff0075a7 */ /* 0x000ea80008001105 */
[----:B------:R-:W-:Y:S01]  /*2790*/  PRMT R6, R2, 0x654, R7 ;  /* 0x0000065402067816 */ /* 0x000fe20000000007 */
[----:B-1----:R-:W-:Y:S01]  /*27a0*/  @!P2 IMAD.MOV.U32 R4, RZ, RZ, 0x10 ;  /* 0x00000010ff04a424 */ /* 0x002fe200078e00ff */
[----:B--2---:R-:W-:Y:S06]  /*27b0*/  @!P0 BRA `(.L_x_44) ;  /* 0x0000006000088947 */ /* 0x004fec0003800000 */
.L_x_123:
[----:B------:R-:W-:Y:S01]  /*27c0*/  ULEA UR4, UR6, UR37, 0x4 ;  /* 0x0000002506047291 */ /* 0x000fe2000f8e20ff */
[----:B------:R-:W-:Y:S01]  /*27d0*/  SEL R3, R6, R3, !P2 ;  /* 0x0000000306037207 */ /* 0x000fe20005000000 */
[----:B------:R-:W-:Y:S01]  /*27e0*/  UIADD3 UR5, UPT, UPT, UR5, 0x90, URZ ;  /* 0x0000009005057890 */ /* 0x000fe2000fffe0ff */
[----:B-1----:R-:W-:Y:S01]  /*27f0*/  LEA R0, R11, UR37, 0x3 ;  /* 0x000000250b007c11 */ /* 0x002fe2000f8e18ff */
[----:B------:R-:W-:Y:S01]  /*2800*/  UIADD3 UR4, UPT, UPT, UR4, 0x120, URZ ;  /* 0x0000012004047890 */ /* 0x000fe2000fffe0ff */
[----:B------:R-:W-:Y:S01]  /*2810*/  SHF.L.U32 R5, R10, 0x1f, RZ ;  /* 0x0000001f0a057819 */ /* 0x000fe200000006ff */
[----:B------:R1:W-:Y:S01]  /*2820*/  @!P2 SYNCS.ARRIVE.TRANS64.RED RZ, [R3+URZ], R4 ;  /* 0x0000000403ffa9a7 */ /* 0x0003e200080004ff */
[----:B------:R-:W-:Y:S01]  /*2830*/  UIADD3 UR6, UPT, UPT, UR6, 0x1, URZ ;  /* 0x0000000106067890 */ /* 0x000fe2000fffe0ff */
[----:B------:R-:W-:-:S03]  /*2840*/  VIADD R8, R8, 0x1 ;  /* 0x0000000108087836 */ /* 0x000fc60000000000 */
[----:B------:R-:W-:Y:S02]  /*2850*/  UISETP.NE.AND UP0, UPT, UR6, 0x2, UPT ;  /* 0x000000020600788c */ /* 0x000fe4000bf05270 */
[----:B------:R-:W-:Y:S06]  /*2860*/  UGETNEXTWORKID.BROADCAST [UR4], [UR5] ;  /* 0x00000000040073ca */ /* 0x000fec0008000100 */
[----:B------:R-:W-:Y:S01]  /*2870*/  USEL UR4, URZ, 0x1, UP0 ;  /* 0x00000001ff047887 */ /* 0x000fe20008000000 */
[----:B------:R-:W-:Y:S01]  /*2880*/  ISETP.NE.AND P0, PT, R8, 0x2, PT ;  /* 0x000000020800780c */ /* 0x000fe20003f05270 */
[----:B------:R-:W-:Y:S01]  /*2890*/  USEL UR6, UR6, URZ, UP0 ;  /* 0x000000ff06067287 */ /* 0x000fe20008000000 */
[----:B------:R-:W2:Y:S03]  /*28a0*/  SYNCS.PHASECHK.TRANS64.TRYWAIT P1, [R0+URZ+0x90], R5 ;  /* 0x00009005000075a7 */ /* 0x000ea600080211ff */
[----:B------:R-:W-:Y:S01]  /*28b0*/  LOP3.LUT R12, R12, UR4, RZ, 0x3c, !PT ;  /* 0x000000040c0c7c12 */ /* 0x000fe2000f8e3cff */
[----:B-12---:R-:W-:Y:S07]  /*28c0*/  @!P1 BRA `(.L_x_45) ;  /* 0x0000005c00dc9947 */ /* 0x006fee0003800000 */
.L_x_124:
[C---:B------:R-:W-:Y:S01]  /*28d0*/  LEA R4, R11.reuse, UR37, 0x4 ;  /* 0x000000250b047c11 */ /* 0x040fe2000f8e20ff */
[----:B-1----:R-:W-:Y:S01]  /*28e0*/  VIADD R0, R0, 0xa0 ;  /* 0x000000a000007836 */ /* 0x002fe20000000000 */
[----:B------:R-:W-:Y:S01]  /*28f0*/  SEL R8, R8, RZ, P0 ;  /* 0x000000ff08087207 */ /* 0x000fe20000000000 */
[----:B------:R-:W-:-:S03]  /*2900*/  VIADD R11, R11, 0x1 ;  /* 0x000000010b0b7836 */ /* 0x000fc60000000000 */
[----:B------:R-:W1:Y:S01]  /*2910*/  LDS.128 R4, [R4+0x120] ;  /* 0x0001200004047984 */ /* 0x000e620000000c00 */
[----:B------:R-:W-:Y:S02]  /*2920*/  PRMT R0, RZ, 0x654, R0 ;  /* 0x00000654ff007816 */ /* 0x000fe40000000000 */
[C---:B------:R-:W-:Y:S01]  /*2930*/  ISETP.NE.AND P1, PT, R11.reuse, 0x2, PT ;  /* 0x000000020b00780c */ /* 0x040fe20003f25270 */
[----:B------:R-:W-:Y:S01]  /*2940*/  @!PT LDS RZ, [RZ] ;  /* 0x00000000fffff984 */ /* 0x000fe20000000800 */
[----:B------:R-:W-:Y:S01]  /*2950*/  @!PT LDS RZ, [RZ] ;  /* 0x00000000fffff984 */ /* 0x000fe20000000800 */
[----:B------:R-:W-:Y:S01]  /*2960*/  @!PT LDS RZ, [RZ] ;  /* 0x00000000fffff984 */ /* 0x000fe20000000800 */
[----:B------:R-:W-:Y:S01]  /*2970*/  @!PT LDS RZ, [RZ] ;  /* 0x00000000fffff984 */ /* 0x000fe20000000800 */
[----:B------:R2:W-:Y:S06]  /*2980*/  MEMBAR.ALL.CTA ;  /* 0x0000000000007992 */ /* 0x0005ec0000008000 */
[----:B--2---:R-:W2:Y:S01]  /*2990*/  FENCE.VIEW.ASYNC.S ;  /* 0x00000000000073c6 */ /* 0x004ea20000000000 */
[----:B------:R-:W-:Y:S01]  /*29a0*/  SEL R11, R11, RZ, P1 ;  /* 0x000000ff0b0b7207 */ /* 0x000fe20000800000 */
[----:B--2---:R2:W-:Y:S01]  /*29b0*/  SYNCS.ARRIVE.TRANS64.RED.A1T0 RZ, [R0+URZ], RZ ;  /* 0x000000ff00ff79a7 */ /* 0x0045e200081004ff */
[----:B-1----:R-:W-:-:S02]  /*29c0*/  LOP3.LUT P3, RZ, R6, 0x1, RZ, 0xc0, !PT ;  /* 0x0000000106ff7812 */ /* 0x002fc4000786c0ff */
[----:B------:R-:W-:-:S04]  /*29d0*/  SEL R5, RZ, 0x1, P1 ;  /* 0x00000001ff057807 */ /* 0x000fc80000800000 */
[----:B------:R-:W-:Y:S02]  /*29e0*/  LOP3.LUT R10, R10, R5, RZ, 0x3c, !PT ;  /* 0x000000050a0a7212 */ /* 0x000fe400078e3cff */
[----:B--2---:R-:W-:-:S04]  /*29f0*/  SEL R0, RZ, 0x1, P0 ;  /* 0x00000001ff007807 */ /* 0x004fc80000000000 */
[----:B------:R-:W-:Y:S01]  /*2a00*/  LOP3.LUT R9, R9, R0, RZ, 0x3c, !PT ;  /* 0x0000000009097212 */ /* 0x000fe200078e3cff */
[----:B------:R-:W-:Y:S06]  /*2a10*/  @P3 BRA `(.L_x_46) ;  /* 0xfffffffc002c3947 */ /* 0x000fec000383ffff */
[----:B------:R-:W-:Y:S01]  /*2a20*/  ULEA UR5, UR6, UR37, 0x3 ;  /* 0x0000002506057291 */ /* 0x000fe2000f8e18ff */
[----:B------:R-:W-:-:S08]  /*2a30*/  SHF.L.U32 R3, R12, 0x1f, RZ ;  /* 0x0000001f0c037819 */ /* 0x000fd000000006ff */
[----:B------:R-:W1:Y:S02]  /*2a40*/  SYNCS.PHASECHK.TRANS64 P0, [UR5+0xa0], R3 ;  /* 0x0000a003ff0075a7 */ /* 0x000e640008001005 */
[----:B-1----:R-:W-:Y:S05]  /*2a50*/  @P0 BRA `(.L_x_47) ;  /* 0x0000000000080947 */ /* 0x002fea0003800000 */
[----:B------:R-:W1:Y:S02]  /*2a60*/  SYNCS.PHASECHK.TRANS64.TRYWAIT P0, [UR5+0xa0], R3 ;  /* 0x0000a003ff0075a7 */ /* 0x000e640008001105 */
[----:B-1----:R-:W-:Y:S05]  /*2a70*/  @!P0 BRA `(.L_x_48) ;  /* 0x0000005c00848947 */ /* 0x002fea0003800000 */
.L_x_47:
[----:B------:R-:W-:-:S04]  /*2a80*/  UIADD3 UR4, UPT, UPT, UR6, 0x1, URZ ;  /* 0x0000000106047890 */ /* 0x000fc8000fffe0ff */
[----:B------:R-:W-:-:S04]  /*2a90*/  UISETP.NE.AND UP0, UPT, UR4, 0x2, UPT ;  /* 0x000000020400788c */ /* 0x000fc8000bf05270 */
[----:B------:R-:W-:Y:S02]  /*2aa0*/  USEL UR7, URZ, 0x1, UP0 ;  /* 0x00000001ff077887 */ /* 0x000fe40008000000 */
[----:B------:R-:W-:-:S04]  /*2ab0*/  USEL UR4, UR4, URZ, UP0 ;  /* 0x000000ff04047287 */ /* 0x000fc80008000000 */
[----:B------:R-:W-:Y:S01]  /*2ac0*/  ULEA UR4, UR4, UR37, 0x3 ;  /* 0x0000002504047291 */ /* 0x000fe2000f8e18ff */
[----:B-1----:R-:W-:-:S04]  /*2ad0*/  LOP3.LUT R3, R12, UR7, RZ, 0x3c, !PT ;  /* 0x000000070c037c12 */ /* 0x002fc8000f8e3cff */
[----:B------:R-:W-:-:S04]  /*2ae0*/  SHF.L.U32 R0, R3, 0x1f, RZ ;  /* 0x0000001f03007819 */ /* 0x000fc800000006ff */
[----:B------:R-:W1:Y:S02]  /*2af0*/  SYNCS.PHASECHK.TRANS64 P0, [UR4+0xa0], R0 ;  /* 0x0000a000ff0075a7 */ /* 0x000e640008001004 */
[----:B-1----:R-:W-:Y:S05]  /*2b00*/  @P0 EXIT ;  /* 0x000000000000094d */ /* 0x002fea0003800000 */
[----:B------:R-:W-:Y:S02]  /*2b10*/  SHF.L.U32 R3, R3, 0x1f, RZ ;  /* 0x0000001f03037819 */ /* 0x000fe400000006ff */
[----:B------:R-:W-:-:S07]  /*2b20*/  MOV R0, UR4 ;  /* 0x0000000400007c02 */ /* 0x000fce0008000f00 */
.L_x_49:
[----:B-1----:R1:W2:Y:S02]  /*2b30*/  SYNCS.PHASECHK.TRANS64.TRYWAIT P0, [R0+URZ+0xa0], R3 ;  /* 0x0000a003000075a7 */ /* 0x0022a400080011ff */
[----:B--2---:R-:W-:Y:S05]  /*2b40*/  @!P0 NANOSLEEP.SYNCS 0x989680 ;  /* 0x009896800000895d */ /* 0x004fea0003900000 */
[----:B------:R-:W2:Y:S02]  /*2b50*/  @!P0 SYNCS.PHASECHK.TRANS64 P0, [R0+URZ+0xa0], R3 ;  /* 0x0000a003000085a7 */ /* 0x000ea400080010ff */
[----:B--2---:R-:W-:Y:S05]  /*2b60*/  @P0 EXIT ;  /* 0x000000000000094d */ /* 0x004fea0003800000 */
[----:B------:R-:W-:Y:S05]  /*2b70*/  BRA `(.L_x_49) ;  /* 0xfffffffc00ec7947 */ /* 0x000fea000383ffff */
.L_x_42:
[----:B------:R-:W-:-:S09]  /*2b80*/  UISETP.NE.AND UP1, UPT, UR8, URZ, UPT ;  /* 0x000000ff0800728c */ /* 0x000fd2000bf25270 */
[----:B------:R-:W-:Y:S05]  /*2b90*/  BRA.U UP1, `(.L_x_50) ;  /* 0x0000000d01b47547 */ /* 0x000fea000b800000 */
[----:B------:R-:W-:Y:S01]  /*2ba0*/  UMOV UR4, 0x40 ;  /* 0x0000004000047882 */ /* 0x000fe20000000000 */
[----:B------:R-:W-:Y:S01]  /*2bb0*/  NOP ;  /* 0x0000000000007918 */ /* 0x000fe20000000000 */
[----:B------:R-:W-:Y:S01]  /*2bc0*/  ULEA UR4, UR37, UR4, 0x18 ;  /* 0x0000000425047291 */ /* 0x000fe2000f8ec0ff */
[----:B------:R-:W-:Y:S02]  /*2bd0*/  UMOV UR5, 0x400 ;  /* 0x0000040000057882 */ /* 0x000fe40000000000 */
[----:B------:R-:W-:-:S06]  /*2be0*/  ULEA UR37, UR37, UR5, 0x18 ;  /* 0x0000000525257291 */ /* 0x000fcc000f8ec0ff */
[----:B------:R-:W1:Y:S02]  /*2bf0*/  LDS.U8 R0, [UR4+0x1c] ;  /* 0x00001c04ff007984 */ /* 0x000e640008000000 */
[----:B-1----:R-:W-:-:S13]  /*2c00*/  ISETP.NE.AND P0, PT, R0, RZ, PT ;  /* 0x000000ff0000720c */ /* 0x002fda0003f05270 */
[----:B------:R-:W-:Y:S05]  /*2c10*/  @P0 BRA `(.L_x_51) ;  /* 0x0000000000580947 */ /* 0x000fea0003800000 */
[----:B------:R-:W-:-:S13]  /*2c20*/  ELECT P0, URZ, PT ;  /* 0x0000000000ff782f */ /* 0x000fda0003800000 */
[----:B------:R-:W-:Y:S05]  /*2c30*/  @!P0 BRA `(.L_x_52) ;  /* 0x0000000000608947 */ /* 0x000fea0003800000 */
[----:B------:R-:W-:Y:S01]  /*2c40*/  UMOV UR5, 0x10 ;  /* 0x0000001000057882 */ /* 0x000fe20000000000 */
[----:B------:R-:W-:Y:S01]  /*2c50*/  HFMA2 R0, -RZ, RZ, 0, 5.9604644775390625e-08 ;  /* 0x00000001ff007431 */ /* 0x000fe200000001ff */
[----:B------:R-:W-:-:S03]  /*2c60*/  MOV R2, 0xffff ;  /* 0x0000ffff00027802 */ /* 0x000fc60000000f00 */
[----:B------:R-:W-:Y:S04]  /*2c70*/  DEPBAR.LE SB1, 0x36 ;  /* 0x00009d800000791a */ /* 0x000fe80000000000 */
[----:B------:R-:W1:Y:S02]  /*2c80*/  UTCATOMSWS.FIND_AND_SET.ALIGN UP0, UR5, UR5 ;  /* 0x00000005000575e3 */ /* 0x000e640008000800 */
[----:B-1----:R-:W-:Y:S01]  /*2c90*/  MOV R3, UR5 ;  /* 0x0000000500037c02 */ /* 0x002fe20008000f00 */
[----:B------:R-:W-:Y:S06]  /*2ca0*/  BRA.U UP0, `(.L_x_53) ;  /* 0x0000000100187547 */ /* 0x000fec000b800000 */
.L_x_54:
[----:B------:R-:W-:Y:S05]  /*2cb0*/  NANOSLEEP 0x64 ;  /* 0x000000640000795d */ /* 0x000fea0003800000 */
[----:B------:R-:W-:-:S05]  /*2cc0*/  UMOV UR5, 0x10 ;  /* 0x0000001000057882 */ /* 0x000fca0000000000 */
[----:B------:R-:W-:Y:S04]  /*2cd0*/  DEPBAR.LE SB1, 0x36 ;  /* 0x00009d800000791a */ /* 0x000fe80000000000 */
[----:B------:R-:W1:Y:S02]  /*2ce0*/  UTCATOMSWS.FIND_AND_SET.ALIGN UP0, UR5, UR5 ;  /* 0x00000005000575e3 */ /* 0x000e640008000800 */
[----:B-1----:R-:W-:Y:S01]  /*2cf0*/  MOV R3, UR5 ;  /* 0x0000000500037c02 */ /* 0x002fe20008000f00 */
[----:B------:R-:W-:Y:S05]  /*2d00*/  BRA.U !UP0, `(.L_x_54) ;  /* 0xfffffffd08e87547 */ /* 0x000fea000b83ffff */
.L_x_53:
[-C--:B------:R-:W-:Y:S02]  /*2d10*/  SHF.L.U32 R2, R2, R3.reuse, RZ ;  /* 0x0000000302027219 */ /* 0x080fe400000006ff */
[----:B------:R-:W-:Y:S01]  /*2d20*/  SHF.L.U32 R0, R0, R3, RZ ;  /* 0x0000000300007219 */ /* 0x000fe200000006ff */
[----:B------:R-:W-:Y:S02]  /*2d30*/  IMAD.SHL.U32 R3, R3, 0x20, RZ ;  /* 0x0000002003037824 */ /* 0x000fe400078e00ff */
[----:B------:R1:W-:Y:S04]  /*2d40*/  ATOMS.OR RZ, [UR4+0x14], R2 ;  /* 0x00001402ffff798c */ /* 0x0003e8000b000004 */
[----:B------:R1:W-:Y:S04]  /*2d50*/  ATOMS.OR RZ, [UR4+0x18], R0 ;  /* 0x00001800ffff798c */ /* 0x0003e8000b000004 */
[----:B------:R1:W-:Y:S01]  /*2d60*/  STS [UR37+0x140], R3 ;  /* 0x00014003ff007988 */ /* 0x0003e20008000825 */
[----:B------:R-:W-:Y:S05]  /*2d70*/  BRA `(.L_x_52) ;  /* 0x0000000000107947 */ /* 0x000fea0003800000 */
.L_x_51:
[----:B------:R-:W-:Y:S02]  /*2d80*/  MOV R0, 0xffffffff ;  /* 0xffffffff00007802 */ /* 0x000fe40000000f00 */
[----:B------:R-:W-:-:S03]  /*2d90*/  MOV R2, 0x2dc0 ;  /* 0x00002dc000027802 */ /* 0x000fc60000000f00 */
[----:B------:R1:W-:Y:S04]  /*2da0*/  STS [UR37+0x140], R0 ;  /* 0x00014000ff007988 */ /* 0x0003e80008000825 */
[----:B-1-3-5:R-:W-:Y:S05]  /*2db0*/  CALL.REL.NOINC `($__internal_1_$__cuda_sm10x_tcgen05_guardrail_trap_phase_invalid_during_alloc) ;  /* 0x0000006000407944 */ /* 0x02afea0003c00000 */
.L_x_52:
[----:B------:R-:W-:Y:S05]  /*2dc0*/  WARPSYNC.ALL ;  /* 0x0000000000007948 */ /* 0x000fea0003800000 */
[----:B------:R-:W2:Y:S01]  /*2dd0*/  S2UR UR5, SR_CgaCtaId ;  /* 0x00000000000579c3 */ /* 0x000ea20000008800 */
[----:B------:R-:W-:Y:S01]  /*2de0*/  UMOV UR4, 0x400 ;  /* 0x0000040000047882 */ /* 0x000fe20000000000 */
[----:B------:R-:W-:-:S06]  /*2df0*/  NOP ;  /* 0x0000000000007918 */ /* 0x000fcc0000000000 */
[----:B------:R-:W-:Y:S06]  /*2e00*/  BAR.ARV 0x6, 0xa0 ;  /* 0x0182800000007b1d */ /* 0x000fec0000002000 */
[----:B------:R-:W4:Y:S01]  /*2e10*/  LDCU UR7, c[0x0][0x38c] ;  /* 0x00007180ff0777ac */ /* 0x000f220008000800 */
[----:B------:R-:W-:Y:S01]  /*2e20*/  IMAD.MOV.U32 R11, RZ, RZ, 0x1 ;  /* 0x00000001ff0b7424 */ /* 0x000fe200078e00ff */
[----:B------:R-:W-:Y:S01]  /*2e30*/  CS2R R8, SRZ ;  /* 0x0000000000087805 */ /* 0x000fe2000001ff00 */
[----:B------:R-:W-:Y:S01]  /*2e40*/  IMAD.MOV.U32 R10, RZ, RZ, RZ ;  /* 0x000000ffff0a7224 */ /* 0x000fe200078e00ff */
[----:B------:R-:W3:Y:S01]  /*2e50*/  LDCU UR6, c[0x0][0x38c] ;  /* 0x00007180ff0677ac */ /* 0x000ee20008000800 */
[----:B------:R-:W-:Y:S01]  /*2e60*/  UMOV UR15, URZ ;  /* 0x000000ff000f7c82 */ /* 0x000fe20008000000 */
[----:B------:R-:W-:Y:S01]  /*2e70*/  UMOV UR14, URZ ;  /* 0x000000ff000e7c82 */ /* 0x000fe20008000000 */
[----:B--2---:R-:W-:Y:S01]  /*2e80*/  ULEA UR5, UR5, UR4, 0x18 ;  /* 0x0000000405057291 */ /* 0x004fe2000f8ec0ff */
[----:B------:R-:W-:Y:S01]  /*2e90*/  UMOV UR24, 0x0 ;  /* 0x0000000000187882 */ /* 0x000fe20000000000 */
[----:B------:R-:W-:-:S02]  /*2ea0*/  UMOV UR25, 0x82004a0 ;  /* 0x082004a000197882 */ /* 0x000fc40000000000 */
[----:B------:R-:W-:Y:S02]  /*2eb0*/  UIADD3 UR10, UPT, UPT, UR5, 0x8400, URZ ;  /* 0x00008400050a7890 */ /* 0x000fe4000fffe0ff */
[----:B------:R-:W-:Y:S02]  /*2ec0*/  UIADD3 UR11, UPT, UPT, UR5, 0x20400, URZ ;  /* 0x00020400050b7890 */ /* 0x000fe4000fffe0ff */
[----:B----4-:R-:W-:Y:S01]  /*2ed0*/  UIADD3 UR7, UPT, UPT, UR7, 0x7f, URZ ;  /* 0x0000007f07077890 */ /* 0x010fe2000fffe0ff */
[----:B-1----:R-:W1:Y:S01]  /*2ee0*/  LDS R0, [UR5+0x140] ;  /* 0x00014005ff007984 */ /* 0x002e620008000800 */
[----:B------:R-:W-:Y:S02]  /*2ef0*/  USHF.R.U32.HI UR10, URZ, 0x4, UR10 ;  /* 0x00000004ff0a7899 */ /* 0x000fe4000801160a */
[----:B------:R-:W-:Y:S02]  /*2f00*/  USHF.R.S32.HI UR4, URZ, 0x1f, UR7 ;  /* 0x0000001fff047899 */ /* 0x000fe40008011407 */
[----:B------:R-:W-:-:S02]  /*2f10*/  USHF.R.U32.HI UR11, URZ, 0x4, UR11 ;  /* 0x00000004ff0b7899 */ /* 0x000fc4000801160b */
[----:B------:R-:W-:Y:S02]  /*2f20*/  ULEA.HI UR4, UR4, UR7, URZ, 0x7 ;  /* 0x0000000704047291 */ /* 0x000fe4000f8f38ff */
[----:B------:R-:W-:Y:S02]  /*2f30*/  ULOP3.LUT UR10, UR10, 0x3fff, URZ, 0xc0, !UPT ;  /* 0x00003fff0a0a7892 */ /* 0x000fe4000f8ec0ff */
[----:B------:R-:W-:Y:S02]  /*2f40*/  USHF.R.S32.HI UR4, URZ, 0x7, UR4 ;  /* 0x00000007ff047899 */ /* 0x000fe40008011404 */
[----:B------:R-:W-:Y:S02]  /*2f50*/  ULOP3.LUT UR11, UR11, 0x3fff, URZ, 0xc0, !UPT ;  /* 0x00003fff0b0b7892 */ /* 0x000fe4000f8ec0ff */
[----:B------:R-:W-:Y:S01]  /*2f60*/  UISETP.LT.AND UP0, UPT, UR4, 0x1, UPT ;  /* 0x000000010400788c */ /* 0x000fe2000bf01270 */
[----:B------:R-:W-:Y:S01]  /*2f70*/  UMOV UR22, 0x0 ;  /* 0x0000000000167882 */ /* 0x000fe20000000000 */
[----:B------:R-:W-:-:S02]  /*2f80*/  UMOV UR23, 0x82004a0 ;  /* 0x082004a000177882 */ /* 0x000fc40000000000 */
[----:B------:R-:W-:Y:S02]  /*2f90*/  USEL UR9, UR4, 0x1, !UP0 ;  /* 0x0000000104097887 */ /* 0x000fe4000c000000 */
[----:B------:R-:W-:Y:S02]  /*2fa0*/  ULOP3.LUT UR10, UR10, 0x10000, URZ, 0xfc, !UPT ;  /* 0x000100000a0a7892 */ /* 0x000fe4000f8efcff */
[----:B------:R-:W-:Y:S02]  /*2fb0*/  ULOP3.LUT UR11, UR11, 0x10000, URZ, 0xfc, !UPT ;  /* 0x000100000b0b7892 */ /* 0x000fe4000f8efcff */
[----:B------:R-:W-:Y:S02]  /*2fc0*/  UIADD3 UR9, UPT, UPT, -UR9, URZ, URZ ;  /* 0x000000ff09097290 */ /* 0x000fe4000fffe1ff */
[----:B---3--:R-:W-:Y:S01]  /*2fd0*/  UISETP.GE.AND UP3, UPT, UR6, 0x1, UPT ;  /* 0x000000010600788c */ /* 0x008fe2000bf66270 */
[----:B------:R-:W-:Y:S01]  /*2fe0*/  UMOV UR20, 0x0 ;  /* 0x0000000000147882 */ /* 0x000fe20000000000 */
[----:B------:R-:W-:Y:S01]  /*2ff0*/  UMOV UR21, 0x82004a0 ;  /* 0x082004a000157882 */ /* 0x000fe20000000000 */
[----:B------:R-:W-:Y:S01]  /*3000*/  UMOV UR18, 0x0 ;  /* 0x0000000000127882 */ /* 0x000fe20000000000 */
[----:B------:R-:W-:Y:S01]  /*3010*/  UMOV UR19, 0x82004a0 ;  /* 0x082004a000137882 */ /* 0x000fe20000000000 */
[----:B-1----:R-:W-:-:S15]  /*3020*/  R2UR UR16, R0 ;  /* 0x00000000001072ca */ /* 0x002fde00000e0000 */
.L_x_61:
[----:B------:R-:W-:Y:S02]  /*3030*/  LEA R0, R10, UR5, 0x3 ;  /* 0x000000050a007c11 */ /* 0x000fe4000f8e18ff */
[----:B------:R-:W-:Y:S02]  /*3040*/  SHF.L.U32 R5, R9, 0x1f, RZ ;  /* 0x0000001f09057819 */ /* 0x000fe400000006ff */
[----:B------:R-:W-:Y:S01]  /*3050*/  PLOP3.LUT P0, PT, PT, PT, UP3, 0x80, 0x8 ;  /* 0x000000000008781c */ /* 0x000fe20003f0f038 */
[----:B------:R-:W-:Y:S01]  /*3060*/  VIADD R3, R0, 0xa0 ;  /* 0x000000a000037836 */ /* 0x000fe20000000000 */
[----:B-1----:R-:W1:Y:S02]  /*3070*/  SYNCS.PHASECHK.TRANS64.TRYWAIT P1, [R0+URZ+0x90], R5 ;  /* 0x00009005000075a7 */ /* 0x002e6400080211ff */
[----:B-1-3--:R-:W-:Y:S09]  /*3080*/  @!P1 BRA `(.L_x_55) ;  /* 0x0000005800189947 */ /* 0x00aff20003800000 */
.L_x_126:
[----:B------:R-:W-:Y:S01]  /*3090*/  LEA R4, R10, UR5, 0x4 ;  /* 0x000000050a047c11 */ /* 0x000fe2000f8e20ff */
[----:B------:R-:W-:Y:S01]  /*30a0*/  @UP3 ULEA UR6, UR14, UR5, 0x3 ;  /* 0x000000050e063291 */ /* 0x000fe2000f8e18ff */
[----:B------:R-:W-:Y:S01]  /*30b0*/  PLOP3.LUT P2, PT, PT, PT, PT, 0x80, 0x8 ;  /* 0x000000000008781c */ /* 0x000fe20003f4f070 */
[----:B------:R-:W-:Y:S01]  /*30c0*/  ULEA UR7, UR15, UR5, 0x3 ;  /* 0x000000050f077291 */ /* 0x000fe2000f8e18ff */
[----:B------:R-:W-:Y:S01]  /*30d0*/  PRMT R3, RZ, 0x654, R3 ;  /* 0x00000654ff037816 */ /* 0x000fe20000000003 */
[----:B------:R-:W-:Y:S01]  /*30e0*/  ULEA UR8, UR15, UR16, 0x7 ;  /* 0x000000100f087291 */ /* 0x000fe2000f8e38ff */
[----:B-1----:R-:W1:Y:S01]  /*30f0*/  LDS.128 R4, [R4+0x120] ;  /* 0x0001200004047984 */ /* 0x002e620000000c00 */
[----:B------:R-:W-:Y:S02]  /*3100*/  @P0 SHF.L.U32 R2, R8, 0x1f, RZ ;  /* 0x0000001f08020819 */ /* 0x000fe400000006ff */
[----:B------:R-:W-:Y:S01]  /*3110*/  SHF.L.U32 R0, R11, 0x1f, RZ ;  /* 0x0000001f0b007819 */ /* 0x000fe200000006ff */
[----:B------:R-:W-:Y:S01]  /*3120*/  @!PT LDS RZ, [RZ] ;  /* 0x00000000fffff984 */ /* 0x000fe20000000800 */
[----:B------:R-:W-:Y:S01]  /*3130*/  @!PT LDS RZ, [RZ] ;  /* 0x00000000fffff984 */ /* 0x000fe20000000800 */
[----:B------:R-:W-:Y:S01]  /*3140*/  @!PT LDS RZ, [RZ] ;  /* 0x00000000fffff984 */ /* 0x000fe20000000800 */
[----:B------:R-:W-:Y:S01]  /*3150*/  @!PT LDS RZ, [RZ] ;  /* 0x00000000fffff984 */ /* 0x000fe20000000800 */
[----:B------:R2:W-:Y:S06]  /*3160*/  MEMBAR.ALL.CTA ;  /* 0x0000000000007992 */ /* 0x0005ec0000008000 */
[----:B--2---:R-:W2:Y:S02]  /*3170*/  FENCE.VIEW.ASYNC.S ;  /* 0x00000000000073c6 */ /* 0x004ea40000000000 */
[----:B--2---:R2:W-:Y:S01]  /*3180*/  SYNCS.ARRIVE.TRANS64.RED.A1T0 RZ, [R3+URZ], RZ ;  /* 0x000000ff03ff79a7 */ /* 0x0045e200081004ff */
[----:B------:R2:W3:Y:S01]  /*3190*/  @P0 SYNCS.PHASECHK.TRANS64.TRYWAIT P2, [UR6], R2 ;  /* 0x00000002ff0005a7 */ /* 0x0004e20008041106 */
[----:B-1----:R-:W-:Y:S01]  /*31a0*/  LOP3.LUT P1, RZ, R6, 0x1, RZ, 0xc0, !PT ;  /* 0x0000000106ff7812 */ /* 0x002fe2000782c0ff */
[----:B------:R-:W1:Y:S02]  /*31b0*/  SYNCS.PHASECHK.TRANS64.TRYWAIT P0, [UR7+0xd0], R0 ;  /* 0x0000d000ff0075a7 */ /* 0x000e640008001107 */
[----:B-123--:R-:W-:Y:S10]  /*31c0*/  @!P0 BRA `(.L_x_56) ;  /* 0x0000005400dc8947 */ /* 0x00eff40003800000 */
.L_x_128:
[----:B------:R-:W-:Y:S01]  /*31d0*/  IADD3 R10, PT, PT, R10, 0x1, RZ ;  /* 0x000000010a0a7810 */ /* 0x000fe20007ffe0ff */
[----:B------:R-:W-:Y:S06]  /*31e0*/  BRA.U !UP3, `(.L_x_57) ;  /* 0x000000010bc07547 */ /* 0x000fec000b800000 */
[----:B------:R-:W-:Y:S01]  /*31f0*/  UPLOP3.LUT UP4, UPT, UPT, UPT, UPT, 0x40, 0x4 ;  /* 0x000000000004789c */ /* 0x000fe20003f8e870 */
[----:B------:R-:W-:Y:S01]  /*3200*/  UMOV UR13, UR9 ;  /* 0x00000009000d7c82 */ /* 0x000fe20008000000 */
[----:B------:R-:W-:Y:S01]  /*3210*/  UMOV UR12, UR4 ;  /* 0x00000004000c7c82 */ /* 0x000fe20008000000 */
[----:B------:R-:W-:-:S08]  /*3220*/  UMOV UR17, UR14 ;  /* 0x0000000e00117c82 */ /* 0x000fd00008000000 */
.L_x_60:
[----:B------:R-:W-:Y:S02]  /*3230*/  UIADD3 UR13, UPT, UPT, UR13, 0x1, URZ ;  /* 0x000000010d0d7890 */ /* 0x000fe4000fffe0ff */
[----:B--2---:R-:W-:Y:S02]  /*3240*/  ULEA UR6, UR17, UR5, 0x3 ;  /* 0x0000000511067291 */ /* 0x004fe4000f8e18ff */
[----:B------:R-:W-:Y:S01]  /*3250*/  UISETP.NE.AND UP0, UPT, UR13, URZ, UPT ;  /* 0x000000ff0d00728c */ /* 0x000fe2000bf05270 */
[----:B---3--:R-:W-:Y:S10]  /*3260*/  @P2 BRA `(.L_x_58) ;  /* 0x00000000000c2947 */ /* 0x008ff40003800000 */
[----:B-1----:R-:W-:Y:S04]  /*3270*/  SHF.L.U32 R3, R8, 0x1f, RZ ;  /* 0x0000001f08037819 */ /* 0x002fe800000006ff */
[----:B------:R-:W1:Y:S02]  /*3280*/  SYNCS.PHASECHK.TRANS64.TRYWAIT P0, [UR6], R3 ;  /* 0x00000003ff0075a7 */ /* 0x000e640008001106 */
[----:B-1----:R-:W-:Y:S05]  /*3290*/  @!P0 BRA `(.L_x_59) ;  /* 0x0000005400c08947 */ /* 0x002fea0003800000 */
.L_x_58:
[----:B------:R-:W-:Y:S01]  /*32a0*/  UISETP.NE.AND UP1, UPT, UR12, 0x1, UPT ;  /* 0x000000010c00788c */ /* 0x000fe2000bf25270 */
[----:B------:R-:W-:Y:S01]  /*32b0*/  PLOP3.LUT P2, PT, PT, PT, PT, 0x80, 0x8 ;  /* 0x000000000008781c */ /* 0x000fe20003f4f070 */
[----:B------:R-:W-:Y:S02]  /*32c0*/  UIADD3 UR14, UPT, UPT, UR17, 0x1, URZ ;  /* 0x00000001110e7890 */ /* 0x000fe4000fffe0ff */
[----:B------:R-:W-:Y:S02]  /*32d0*/  ULEA UR28, UR17, UR11, 0xa ;  /* 0x0000000b111c7291 */ /* 0x000fe4000f8e50ff */
[----:B------:R-:W-:Y:S01]  /*32e0*/  UISETP.NE.AND UP2, UPT, UR14, 0x6, UPT ;  /* 0x000000060e00788c */ /* 0x000fe2000bf45270 */
[----:B------:R-:W-:Y:S01]  /*32f0*/  PLOP3.LUT P0, PT, PT, PT, UP1, 0x80, 0x8 ;  /* 0x000000000008781c */ /* 0x000fe20003f0f018 */
[----:B------:R-:W-:Y:S02]  /*3300*/  UIADD3 UR40, UPT, UPT, UR28, 0x2, URZ ;  /* 0x000000021c287890 */ /* 0x000fe4000fffe0ff */
[----:B------:R-:W-:Y:S02]  /*3310*/  USEL UR27, URZ, 0x1, UP2 ;  /* 0x00000001ff1b7887 */ /* 0x000fe40009000000 */
[----:B------:R-:W-:Y:S02]  /*3320*/  USEL UR14, UR14, URZ, UP2 ;  /* 0x000000ff0e0e7287 */ /* 0x000fe40009000000 */
[----:B------:R-:W-:Y:S02]  /*3330*/  UIADD3 UR36, UPT, UPT, UR28, 0x4, URZ ;  /* 0x000000041c247890 */ /* 0x000fe4000fffe0ff */
[----:B------:R-:W-:Y:S01]  /*3340*/  @UP1 ULEA UR26, UR14, UR5, 0x3 ;  /* 0x000000050e1a1291 */ /* 0x000fe2000f8e18ff */
[----:B------:R-:W-:Y:S01]  /*3350*/  LOP3.LUT R8, R8, UR27, RZ, 0x3c, !PT ;  /* 0x0000001b08087c12 */ /* 0x000fe2000f8e3cff */
[----:B------:R-:W-:Y:S02]  /*3360*/  UIADD3 UR32, UPT, UPT, UR28, 0x6, URZ ;  /* 0x000000061c207890 */ /* 0x000fe4000fffe0ff */
[----:B------:R-:W-:Y:S01]  /*3370*/  UIADD3 UR6, UPT, UPT, UR6, 0x30, URZ ;  /* 0x0000003006067890 */ /* 0x000fe2000fffe0ff */
[----:B-1----:R-:W-:Y:S01]  /*3380*/  @P0 SHF.L.U32 R0, R8, 0x1f, RZ ;  /* 0x0000001f08000819 */ /* 0x002fe200000006ff */
[----:B------:R-:W-:Y:S01]  /*3390*/  UIADD3 UR12, UPT, UPT, UR12, -0x1, URZ ;  /* 0xffffffff0c0c7890 */ /* 0x000fe2000fffe0ff */
[----:B------:R-:W-:Y:S02]  /*33a0*/  UMOV UR29, 0x40004040 ;  /* 0x40004040001d7882 */ /* 0x000fe40000000000 */
[----:B------:R2:W3:Y:S01]  /*33b0*/  @P0 SYNCS.PHASECHK.TRANS64.TRYWAIT P2, [UR26], R0 ;  /* 0x00000000ff0005a7 */ /* 0x0004e2000804111a */
[----:B------:R-:W-:Y:S01]  /*33c0*/  ULEA UR26, UR17, UR10, 0xa ;  /* 0x0000000a111a7291 */ /* 0x000fe2000f8e50ff */
[----:B------:R-:W-:Y:S01]  /*33d0*/  UMOV UR27, 0x40004040 ;  /* 0x40004040001b7882 */ /* 0x000fe20000000000 */
[----:B------:R-:W-:Y:S02]  /*33e0*/  UMOV UR41, 0x40004040 ;  /* 0x4000404000297882 */ /* 0x000fe40000000000 */
[----:B------:R-:W-:Y:S02]  /*33f0*/  UIADD3 UR38, UPT, UPT, UR26, 0x2, URZ ;  /* 0x000000021a267890 */ /* 0x000fe4000fffe0ff */
[----:B------:R-:W-:Y:S02]  /*3400*/  UIADD3 UR34, UPT, UPT, UR26, 0x4, URZ ;  /* 0x000000041a227890 */ /* 0x000fe4000fffe0ff */
[----:B------:R-:W-:Y:S01]  /*3410*/  UIADD3 UR30, UPT, UPT, UR26, 0x6, URZ ;  /* 0x000000061a1e7890 */ /* 0x000fe2000fffe0ff */
[----:B------:R2:W-:Y:S01]  /*3420*/  UTCIMMA gdesc[UR26], gdesc[UR28], tmem[UR8], tmem[UR24], idesc[UR25], UP4 ;  /* 0x00ff181c1a0075ea */ /* 0x0005e2000a000108 */
[----:B------:R-:W-:Y:S01]  /*3430*/  UPLOP3.LUT UP4, UPT, UPT, UPT, UPT, 0x80, 0x8 ;  /* 0x000000000008789c */ /* 0x000fe20003f8f070 */
[----:B------:R-:W-:Y:S01]  /*3440*/  UMOV UR39, 0x40004040 ;  /* 0x4000404000277882 */ /* 0x000fe20000000000 */
[----:B------:R-:W-:Y:S01]  /*3450*/  UMOV UR37, 0x40004040 ;  /* 0x4000404000257882 */ /* 0x000fe20000000000 */
[----:B------:R2:W-:Y:S01]  /*3460*/  UTCIMMA gdesc[UR38], gdesc[UR40], tmem[UR8], tmem[UR22], idesc[UR23], UPT ;  /* 0x00ff1628260075ea */ /* 0x0005e2000b800108 */
[----:B------:R-:W-:Y:S01]  /*3470*/  UMOV UR35, 0x40004040 ;  /* 0x4000404000237882 */ /* 0x000fe20000000000 */
[----:B------:R-:W-:Y:S01]  /*3480*/  UMOV UR33, 0x40004040 ;  /* 0x4000404000217882 */ /* 0x000fe20000000000 */
[----:B------:R-:W-:Y:S01]  /*3490*/  UMOV UR31, 0x40004040 ;  /* 0x40004040001f7882 */ /* 0x000fe20000000000 */
[----:B------:R2:W-:Y:S01]  /*34a0*/  UTCIMMA gdesc[UR34], gdesc[UR36], tmem[UR8], tmem[UR20], idesc[UR21], UPT ;  /* 0x00ff1424220075ea */ /* 0x0005e2000b800108 */
[----:B------:R2:W-:Y:S01]  /*34b0*/  UTCIMMA gdesc[UR30], gdesc[UR32], tmem[UR8], tmem[UR18], idesc[UR19], UPT ;  /* 0x00ff12201e0075ea */ /* 0x0005e2000b800108 */
[----:B------:R2:W-:Y:S01]  /*34c0*/  UTCBAR [UR6], URZ ;  /* 0x000000ff060073e9 */ /* 0x0005e200080000ff */
[----:B------:R-:W-:Y:S01]  /*34d0*/  UMOV UR17, UR14 ;  /* 0x0000000e00117c82 */ /* 0x000fe20008000000 */
[----:B------:R-:W-:Y:S05]  /*34e0*/  BRA.U UP0, `(.L_x_60) ;  /* 0xfffffffd00507547 */ /* 0x000fea000b83ffff */
.L_x_57:
[----:B------:R-:W-:Y:S01]  /*34f0*/  UIADD3 UR15, UPT, UPT, UR15, 0x1, URZ ;  /* 0x000000010f0f7890 */ /* 0x000fe2000fffe0ff */
[C---:B------:R-:W-:Y:S01]  /*3500*/  ISETP.NE.AND P0, PT, R10.reuse, 0x2, PT ;  /* 0x000000020a00780c */ /* 0x040fe20003f05270 */
[----:B------:R-:W-:Y:S02]  /*3510*/  UIADD3 UR7, UPT, UPT, UR7, 0xb0, URZ ;  /* 0x000000b007077890 */ /* 0x000fe4000fffe0ff */
[----:B------:R-:W-:Y:S01]  /*3520*/  UISETP.NE.AND UP0, UPT, UR15, 0x4, UPT ;  /* 0x000000040f00788c */ /* 0x000fe2000bf05270 */
[----:B-12---:R-:W-:Y:S02]  /*3530*/  SEL R0, RZ, 0x1, P0 ;  /* 0x00000001ff007807 */ /* 0x006fe40000000000 */
[----:B------:R-:W-:Y:S01]  /*3540*/  SEL R10, R10, RZ, P0 ;  /* 0x000000ff0a0a7207 */ /* 0x000fe20000000000 */
[----:B------:R-:W-:Y:S01]  /*3550*/  USEL UR6, URZ, 0x1, UP0 ;  /* 0x00000001ff067887 */ /* 0x000fe20008000000 */
[----:B------:R-:W-:Y:S01]  /*3560*/  LOP3.LUT R9, R9, R0, RZ, 0x3c, !PT ;  /* 0x0000000009097212 */ /* 0x000fe200078e3cff */
[----:B------:R-:W-:Y:S01]  /*3570*/  USEL UR15, UR15, URZ, UP0 ;  /* 0x000000ff0f0f7287 */ /* 0x000fe20008000000 */
[----:B------:R1:W-:Y:S03]  /*3580*/  UTCBAR [UR7], URZ ;  /* 0x000000ff070073e9 */ /* 0x0003e600080000ff */
[----:B------:R-:W-:Y:S01]  /*3590*/  LOP3.LUT R11, R11, UR6, RZ, 0x3c, !PT ;  /* 0x000000060b0b7c12 */ /* 0x000fe2000f8e3cff */
[----:B------:R-:W-:Y:S07]  /*35a0*/  @P1 BRA `(.L_x_61) ;  /* 0xfffffff800a01947 */ /* 0x000fee000383ffff */
[----:B------:R-:W2:Y:S01]  /*35b0*/  S2UR UR4, SR_CgaCtaId ;  /* 0x00000000000479c3 */ /* 0x000ea20000008800 */
[----:B------:R-:W-:Y:S01]  /*35c0*/  ELECT P0, URZ, PT ;  /* 0x0000000000ff782f */ /* 0x000fe20003800000 */
[----:B------:R-:W-:Y:S01]  /*35d0*/  IMAD.MOV.U32 R0, RZ, RZ, 0x1 ;  /* 0x00000001ff007424 */ /* 0x000fe200078e00ff */
[----:B------:R-:W-:Y:S01]  /*35e0*/  UIADD3 UR5, UPT, UPT, UR5, 0xd0, URZ ;  /* 0x000000d005057890 */ /* 0x000fe2000fffe0ff */
[----:B------:R-:W-:Y:S01]  /*35f0*/  SHF.L.U32 R3, R11, 0x1f, RZ ;  /* 0x0000001f0b037819 */ /* 0x000fe200000006ff */
[----:B------:R-:W-:-:S03]  /*3600*/  UMOV UR6, 0x40 ;  /* 0x0000004000067882 */ /* 0x000fc60000000000 */
[----:B------:R-:W-:Y:S01]  /*3610*/  UVIRTCOUNT.DEALLOC.SMPOOL 0x80 ;  /* 0x000000800000784c */ /* 0x000fe20000000000 */
[----:B--2---:R-:W-:Y:S02]  /*3620*/  ULEA UR4, UR4, UR6, 0x18 ;  /* 0x0000000604047291 */ /* 0x004fe4000f8ec0ff */
[----:B------:R-:W-:-:S07]  /*3630*/  ULEA UR6, UR15, UR5, 0x3 ;  /* 0x000000050f067291 */ /* 0x000fce000f8e18ff */
[----:B------:R2:W-:Y:S02]  /*3640*/  @P0 STS.U8 [UR4+0x1c], R0 ;  /* 0x00001c00ff000988 */ /* 0x0005e40008000004 */
[----:B------:R-:W4:Y:S02]  /*3650*/  SYNCS.PHASECHK.TRANS64.TRYWAIT P0, [UR6], R3 ;  /* 0x00000003ff0075a7 */ /* 0x000f240008001106 */
[----:B--2-4-:R-:W-:Y:S05]  /*3660*/  @!P0 BRA `(.L_x_62) ;  /* 0x0000005000e48947 */ /* 0x014fea0003800000 */
.L_x_131:
[----:B-1----:R-:W-:-:S04]  /*3670*/  UIADD3 UR7, UPT, UPT, UR15, 0x1, URZ ;  /* 0x000000010f077890 */ /* 0x002fc8000fffe0ff */
[----:B------:R-:W-:-:S04]  /*3680*/  UISETP.NE.AND UP0, UPT, UR7, 0x4, UPT ;  /* 0x000000040700788c */ /* 0x000fc8000bf05270 */
[----:B------:R-:W-:Y:S02]  /*3690*/  USEL UR8, URZ, 0x1, UP0 ;  /* 0x00000001ff087887 */ /* 0x000fe40008000000 */
[----:B------:R-:W-:-:S04]  /*36a0*/  USEL UR7, UR7, URZ, UP0 ;  /* 0x000000ff07077287 */ /* 0x000fc80008000000 */
[----:B------:R-:W-:Y:S01]  /*36b0*/  ULEA UR6, UR7, UR5, 0x3 ;  /* 0x0000000507067291 */ /* 0x000fe2000f8e18ff */
[----:B------:R-:W-:-:S04]  /*36c0*/  LOP3.LUT R2, R11, UR8, RZ, 0x3c, !PT ;  /* 0x000000080b027c12 */ /* 0x000fc8000f8e3cff */
[----:B--2---:R-:W-:-:S04]  /*36d0*/  SHF.L.U32 R3, R2, 0x1f, RZ ;  /* 0x0000001f02037819 */ /* 0x004fc800000006ff */
[----:B------:R-:W1:Y:S02]  /*36e0*/  SYNCS.PHASECHK.TRANS64.TRYWAIT P0, [UR6], R3 ;  /* 0x00000003ff0075a7 */ /* 0x000e640008001106 */
[----:B-1----:R-:W-:Y:S05]  /*36f0*/  @!P0 BRA `(.L_x_63) ;  /* 0x0000005000d88947 */ /* 0x002fea0003800000 */
.L_x_133:
        /* <DEDUP_REMOVED lines=9> */
.L_x_135:
[----:B------:R-:W-:-:S04]  /*3790*/  UIADD3 UR7, UPT, UPT, UR7, 0x1, URZ ;  /* 0x0000000107077890 */ /* 0x000fc8000fffe0ff */
[----:B------:R-:W-:-:S04]  /*37a0*/  UISETP.NE.AND UP0, UPT, UR7, 0x4, UPT ;  /* 0x000000040700788c */ /* 0x000fc8000bf05270 */
[----:B------:R-:W-:Y:S02]  /*37b0*/  USEL UR6, URZ, 0x1, UP0 ;  /* 0x00000001ff067887 */ /* 0x000fe40008000000 */
[----:B------:R-:W-:-:S04]  /*37c0*/  USEL UR7, UR7, URZ, UP0 ;  /* 0x000000ff07077287 */ /* 0x000fc80008000000 */
[----:B------:R-:W-:Y:S01]  /*37d0*/  ULEA UR7, UR7, UR5, 0x3 ;  /* 0x0000000507077291 */ /* 0x000fe2000f8e18ff */
[----:B-1----:R-:W-:-:S04]  /*37e0*/  LOP3.LUT R3, R2, UR6, RZ, 0x3c, !PT ;  /* 0x0000000602037c12 */ /* 0x002fc8000f8e3cff */
[----:B------:R-:W-:-:S04]  /*37f0*/  SHF.L.U32 R3, R3, 0x1f, RZ ;  /* 0x0000001f03037819 */ /* 0x000fc800000006ff */
[----:B------:R-:W1:Y:S02]  /*3800*/  SYNCS.PHASECHK.TRANS64.TRYWAIT P0, [UR7], R3 ;  /* 0x00000003ff0075a7 */ /* 0x000e640008001107 */
[----:B-1----:R-:W-:Y:S05]  /*3810*/  @!P0 BRA `(.L_x_65) ;  /* 0x0000005000c08947 */ /* 0x002fea0003800000 */
.L_x_137:
[----:B------:R-:W-:Y:S01]  /*3820*/  NOP ;  /* 0x0000000000007918 */ /* 0x000fe20000000000 */
[----:B-1----:R-:W1:Y:S01]  /*3830*/  LDS R0, [UR4+0x14] ;  /* 0x00001404ff007984 */ /* 0x002e620008000800 */
[----:B------:R-:W-:Y:S01]  /*3840*/  ULOP3.LUT UR6, UR16, 0xffff, URZ, 0xc0, !UPT ;  /* 0x0000ffff10067892 */ /* 0x000fe2000f8ec0ff */
[----:B------:R-:W-:Y:S01]  /*3850*/  UMOV UR8, 0xffff ;  /* 0x0000ffff00087882 */ /* 0x000fe20000000000 */
[----:B------:R-:W-:Y:S02]  /*3860*/  UMOV UR5, 0x1 ;  /* 0x0000000100057882 */ /* 0x000fe40000000000 */
[----:B------:R-:W-:-:S04]  /*3870*/  USHF.R.U32.HI UR6, URZ, 0x5, UR6 ;  /* 0x00000005ff067899 */ /* 0x000fc80008011606 */
[----:B------:R-:W-:Y:S02]  /*3880*/  USHF.L.U32 UR8, UR8, UR6, URZ ;  /* 0x0000000608087299 */ /* 0x000fe400080006ff */
[----:B------:R-:W-:-:S04]  /*3890*/  USHF.L.U32 UR5, UR5, UR6, URZ ;  /* 0x0000000605057299 */ /* 0x000fc800080006ff */
[----:B-1----:R-:W-:-:S04]  /*38a0*/  LOP3.LUT R0, R0, UR8, RZ, 0xc0, !PT ;  /* 0x0000000800007c12 */ /* 0x002fc8000f8ec0ff */
[----:B------:R-:W-:-:S13]  /*38b0*/  ISETP.NE.AND P0, PT, R0, UR8, PT ;  /* 0x0000000800007c0c */ /* 0x000fda000bf05270 */
[----:B------:R-:W-:Y:S05]  /*38c0*/  @P0 BRA `(.L_x_66) ;  /* 0x0000000000580947 */ /* 0x000fea0003800000 */
[----:B------:R-:W1:Y:S02]  /*38d0*/  LDS R0, [UR4+0x18] ;  /* 0x00001804ff007984 */ /* 0x000e640008000800 */
[----:B-1----:R-:W-:-:S04]  /*38e0*/  LOP3.LUT R0, R0, UR5, RZ, 0xc0, !PT ;  /* 0x0000000500007c12 */ /* 0x002fc8000f8ec0ff */
[----:B------:R-:W-:-:S13]  /*38f0*/  ISETP.NE.AND P0, PT, R0, UR5, PT ;  /* 0x0000000500007c0c */ /* 0x000fda000bf05270 */
[----:B------:R-:W-:Y:S05]  /*3900*/  @P0 BRA `(.L_x_67) ;  /* 0x00000000003c0947 */ /* 0x000fea0003800000 */
[----:B------:R-:W1:Y:S01]  /*3910*/  S2R R2, SR_LANEID ;  /* 0x0000000000027919 */ /* 0x000e620000000000 */
[----:B------:R-:W-:Y:S01]  /*3920*/  ULOP3.LUT UR8, URZ, UR8, URZ, 0x33, !UPT ;  /* 0x00000008ff087292 */ /* 0x000fe2000f8e33ff */
[----:B------:R-:W-:Y:S01]  /*3930*/  LOP3.LUT R4, RZ, UR5, RZ, 0x33, !PT ;  /* 0x00000005ff047c12 */ /* 0x000fe2000f8e33ff */
[----:B------:R-:W-:Y:S02]  /*3940*/  VOTEU.ANY UR7, UPT, PT ;  /* 0x0000000000077886 */ /* 0x000fe400038e0100 */
[----:B------:R-:W-:Y:S01]  /*3950*/  UFLO.U32 UR7, UR7 ;  /* 0x00000007000772bd */ /* 0x000fe200080e0000 */
[----:B------:R-:W2:Y:S01]  /*3960*/  REDUX UR5, R4 ;  /* 0x00000000040573c4 */ /* 0x000ea20000000000 */
[----:B------:R-:W-:-:S06]  /*3970*/  IMAD.U32 R0, RZ, RZ, UR8 ;  /* 0x00000008ff007e24 */ /* 0x000fcc000f8e00ff */
[----:B------:R4:W-:Y:S01]  /*3980*/  UTCATOMSWS.AND URZ, UR8 ;  /* 0x0000000800ff79e3 */ /* 0x0009e20008000000 */
[----:B------:R-:W3:Y:S01]  /*3990*/  REDUX UR6, R0 ;  /* 0x00000000000673c4 */ /* 0x000ee20000000000 */
[----:B-1----:R-:W-:Y:S01]  /*39a0*/  ISETP.EQ.U32.AND P0, PT, R2, UR7, PT ;  /* 0x0000000702007c0c */ /* 0x002fe2000bf02070 */
[----:B--2---:R-:W-:Y:S01]  /*39b0*/  IMAD.U32 R2, RZ, RZ, UR5 ;  /* 0x00000005ff027e24 */ /* 0x004fe2000f8e00ff */
[----:B---3--:R-:W-:-:S11]  /*39c0*/  MOV R3, UR6 ;  /* 0x0000000600037c02 */ /* 0x008fd60008000f00 */
[----:B------:R4:W-:Y:S04]  /*39d0*/  @P0 ATOMS.AND RZ, [UR4+0x14], R3 ;  /* 0x00001403ffff098c */ /* 0x0009e8000a800004 */
[----:B------:R4:W-:Y:S01]  /*39e0*/  @P0 ATOMS.AND RZ, [UR4+0x18], R2 ;  /* 0x00001802ffff098c */ /* 0x0009e2000a800004 */
[----:B------:R-:W-:Y:S05]  /*39f0*/  BRA `(.L_x_68) ;  /* 0x0000000000147947 */ /* 0x000fea0003800000 */
.L_x_67:
[----:B------:R-:W-:Y:S02]  /*3a00*/  MOV R2, 0x3a20 ;  /* 0x00003a2000027802 */ /* 0x000fe40000000f00 */
[----:B---3-5:R-:W-:Y:S05]  /*3a10*/  CALL.REL.NOINC `($__internal_0_$__cuda_sm10x_tcgen05_guardrail_trap_col_being_dealloced_not_returned_by_alloc) ;  /* 0x00000054001c7944 */ /* 0x028fea0003c00000 */
[----:B------:R-:W-:Y:S05]  /*3a20*/  BRA `(.L_x_68) ;  /* 0x0000000000087947 */ /* 0x000fea0003800000 */
.L_x_66:
[----:B------:R-:W-:Y:S02]  /*3a30*/  MOV R2, 0x3a50 ;  /* 0x00003a5000027802 */ /* 0x000fe40000000f00 */
[----:B---3-5:R-:W-:Y:S05]  /*3a40*/  CALL.REL.NOINC `($__internal_2_$__cuda_sm10x_tcgen05_guardrail_trap_unallocated_columns_being_dealloced) ;  /* 0x0000005400287944 */ /* 0x028fea0003c00000 */
.L_x_68:
[----:B------:R-:W-:Y:S01]  /*3a50*/  NOP ;  /* 0x0000000000007918 */ /* 0x000fe20000000000 */
[----:B----4-:R-:W-:Y:S05]  /*3a60*/  EXIT ;  /* 0x000000000000794d */ /* 0x010fea0003800000 */
.L_x_50:
[----:B------:R-:W-:-:S09]  /*3a70*/  UISETP.NE.OR UP2, UPT, UR8, 0x3, !UP2 ;  /* 0x000000030800788c */ /* 0x000fd2000d745670 */
[----:B------:R-:W-:Y:S05]  /*3a80*/  BRA.U UP2, `(.L_x_69) ;  /* 0x0000000d02407547 */ /* 0x000fea000b800000 */
[----:B------:R-:W1:Y:S01]  /*3a90*/  LDC R0, c[0x0][0xb30] ;  /* 0x0002cc00ff007b82 */ /* 0x000e620000000800 */
[----:B------:R-:W2:Y:S01]  /*3aa0*/  LDCU.64 UR8, c[0x0][0x888] ;  /* 0x00011100ff0877ac */ /* 0x000ea20008000a00 */
[----:B------:R-:W-:Y:S02]  /*3ab0*/  HFMA2 R29, -RZ, RZ, 0, 0 ;  /* 0x00000000ff1d7431 */ /* 0x000fe400000001ff */
[----:B------:R-:W-:Y:S01]  /*3ac0*/  IMAD.MOV.U32 R31, RZ, RZ, 0x1 ;  /* 0x00000001ff1f7424 */ /* 0x000fe200078e00ff */
[----:B------:R-:W-:Y:S01]  /*3ad0*/  MOV R23, 0x2000 ;  /* 0x0000200000177802 */ /* 0x000fe20000000f00 */
[----:B------:R-:W4:Y:S01]  /*3ae0*/  LDCU.64 UR4, c[0x0][0x890] ;  /* 0x00011200ff0477ac */ /* 0x000f220008000a00 */
[----:B------:R-:W-:Y:S01]  /*3af0*/  IMAD.MOV.U32 R30, RZ, RZ, RZ ;  /* 0x000000ffff1e7224 */ /* 0x000fe200078e00ff */
[----:B------:R-:W3:Y:S01]  /*3b00*/  LDC R19, c[0x0][0x370] ;  /* 0x0000dc00ff137b82 */ /* 0x000ee20000000800 */
[----:B------:R-:W-:Y:S01]  /*3b10*/  UMOV UR7, 0x400 ;  /* 0x0000040000077882 */ /* 0x000fe20000000000 */
[----:B------:R-:W-:-:S02]  /*3b20*/  UPLOP3.LUT UP1, UPT, UPT, UPT, UPT, 0x40, 0x4 ;  /* 0x000000000004789c */ /* 0x000fc40003f2e870 */
[----:B------:R-:W-:-:S04]  /*3b30*/  ULEA UR7, UR37, UR7, 0x18 ;  /* 0x0000000725077291 */ /* 0x000fc8000f8ec0ff */
[----:B------:R-:W3:Y:S01]  /*3b40*/  LDC R2, c[0x0][0xb0c] ;  /* 0x0002c300ff027b82 */ /* 0x000ee20000000800 */
[----:B------:R-:W-:Y:S02]  /*3b50*/  UIADD3 UR13, UPT, UPT, UR7, 0x68, URZ ;  /* 0x00000068070d7890 */ /* 0x000fe4000fffe0ff */
[----:B--2---:R-:W-:Y:S02]  /*3b60*/  UISETP.NE.U32.AND UP2, UPT, UR8, URZ, UPT ;  /* 0x000000ff0800728c */ /* 0x004fe4000bf45070 */
[----:B------:R-:W-:Y:S02]  /*3b70*/  UIADD3 UR17, UPT, UPT, UR7, 0x60, URZ ;  /* 0x0000006007117890 */ /* 0x000fe4000fffe0ff */
[----:B----4-:R-:W-:Y:S01]  /*3b80*/  UISETP.NE.U32.AND UP3, UPT, UR4, URZ, UPT ;  /* 0x000000ff0400728c */ /* 0x010fe2000bf65070 */
[----:B------:R-:W2:Y:S01]  /*3b90*/  LDC R18, c[0x0][0xb20] ;  /* 0x0002c800ff127b82 */ /* 0x000ea20000000800 */
[----:B-1----:R-:W-:Y:S01]  /*3ba0*/  ISETP.NE.AND P1, PT, R0, 0x1, PT ;  /* 0x000000010000780c */ /* 0x002fe20003f25270 */
[----:B------:R-:W-:-:S02]  /*3bb0*/  UISETP.NE.AND.EX UP2, UPT, UR9, URZ, UPT, UP2 ;  /* 0x000000ff0900728c */ /* 0x000fc4000bf45320 */
[----:B------:R-:W-:Y:S02]  /*3bc0*/  UPRMT UR13, UR37, 0x654, UR13 ;  /* 0x00000654250d7896 */ /* 0x000fe4000800000d */
[----:B------:R-:W-:Y:S02]  /*3bd0*/  UISETP.NE.AND.EX UP3, UPT, UR5, URZ, UPT, UP3 ;  /* 0x000000ff0500728c */ /* 0x000fe4000bf65330 */
[----:B------:R-:W1:Y:S08]  /*3be0*/  LDC.64 R32, c[0x0][0x348] ;  /* 0x0000d200ff207b82 */ /* 0x000e700000000a00 */
[----:B------:R-:W4:Y:S08]  /*3bf0*/  LDC.64 R16, c[0x0][0xb10] ;  /* 0x0002c400ff107b82 */ /* 0x000f300000000a00 */
[----:B------:R-:W1:Y:S08]  /*3c00*/  LDC.64 R6, c[0x0][0xb18] ;  /* 0x0002c600ff067b82 */ /* 0x000e700000000a00 */
[----:B------:R-:W1:Y:S08]  /*3c10*/  LDC.64 R4, c[0x0][0xb28] ;  /* 0x0002ca00ff047b82 */ /* 0x000e700000000a00 */
[----:B--23--:R-:W1:Y:S02]  /*3c20*/  LDC R22, c[0x0][0x374] ;  /* 0x0000dd00ff167b82 */ /* 0x00ce640000000800 */
.L_x_78:
[C---:B------:R-:W-:Y:S02]  /*3c30*/  LEA R0, R30.reuse, UR7, 0x3 ;  /* 0x000000071e007c11 */ /* 0x040fe4000f8e18ff */
[----:B------:R-:W-:Y:S02]  /*3c40*/  SHF.L.U32 R3, R29, 0x1f, RZ ;  /* 0x0000001f1d037819 */ /* 0x000fe400000006ff */
[----:B------:R-:W-:Y:S02]  /*3c50*/  LEA R24, R30, UR7, 0x4 ;  /* 0x000000071e187c11 */ /* 0x000fe4000f8e20ff */
[----:B--2---:R-:W2:Y:S02]  /*3c60*/  SYNCS.PHASECHK.TRANS64.TRYWAIT P0, [R0+URZ+0x90], R3 ;  /* 0x00009003000075a7 */ /* 0x004ea400080011ff */
[----:B--2---:R-:W-:Y:S05]  /*3c70*/  @!P0 BRA `(.L_x_70) ;  /* 0x0000004c00c08947 */ /* 0x004fea0003800000 */
.L_x_138:
[----:B------:R-:W-:Y:S01]  /*3c80*/  ISETP.GE.AND P0, PT, R72, 0x1, PT ;  /* 0x000000014800780c */ /* 0x000fe20003f06270 */
[----:B------:R-:W3:Y:S01]  /*3c90*/  LDS.128 R24, [R24+0x120] ;  /* 0x0001200018187984 */ /* 0x000ee20000000c00 */
[----:B--2---:R-:W-:Y:S01]  /*3ca0*/  VIADD R0, R0, 0xa0 ;  /* 0x000000a000007836 */ /* 0x004fe20000000000 */
[----:B------:R-:W-:Y:S01]  /*3cb0*/  @!PT LDS RZ, [RZ] ;  /* 0x00000000fffff984 */ /* 0x000fe20000000800 */
[----:B------:R-:W-:Y:S01]  /*3cc0*/  @!PT LDS RZ, [RZ] ;  /* 0x00000000fffff984 */ /* 0x000fe20000000800 */
[----:B------:R-:W-:Y:S01]  /*3cd0*/  @!PT LDS RZ, [RZ] ;  /* 0x00000000fffff984 */ /* 0x000fe20000000800 */
[----:B------:R-:W-:Y:S01]  /*3ce0*/  @!PT LDS RZ, [RZ] ;  /* 0x00000000fffff984 */ /* 0x000fe20000000800 */
[----:B------:R2:W-:Y:S06]  /*3cf0*/  MEMBAR.ALL.CTA ;  /* 0x0000000000007992 */ /* 0x0005ec0000008000 */
[----:B--2---:R-:W2:Y:S01]  /*3d00*/  FENCE.VIEW.ASYNC.S ;  /* 0x00000000000073c6 */ /* 0x004ea20000000000 */
[----:B------:R-:W-:Y:S04]  /*3d10*/  PRMT R0, RZ, 0x654, R0 ;  /* 0x00000654ff007816 */ /* 0x000fe80000000000 */
[----:B--2---:R2:W-:Y:S01]  /*3d20*/  SYNCS.ARRIVE.TRANS64.RED.A1T0 RZ, [R0+URZ], RZ ;  /* 0x000000ff00ff79a7 */ /* 0x0045e200081004ff */
[----:B---3--:R-:W-:Y:S11]  /*3d30*/  LOP3.LUT P3, RZ, R26, 0x1, RZ, 0xc0, !PT ;  /* 0x000000011aff7812 */ /* 0x008ff6000786c0ff */
[----:B------:R-:W-:Y:S02]  /*3d40*/  @!UPT UIADD3 URZ, UPT, UPT, URZ, URZ, URZ ;  /* 0x000000fffffff290 */ /* 0x000fe4000fffe0ff */
[----:B------:R-:W-:Y:S02]  /*3d50*/  @P3 MOV R13, R24 ;  /* 0x00000018000d3202 */ /* 0x000fe40000000f00 */
[----:B------:R-:W-:Y:S01]  /*3d60*/  @P3 LOP3.LUT R8, R25, 0xffff, RZ, 0xc0, !PT ;  /* 0x0000ffff19083812 */ /* 0x000fe200078ec0ff */
[----:B--2---:R-:W-:Y:S06]  /*3d70*/  @!P0 BRA `(.L_x_71) ;  /* 0x0000000000a48947 */ /* 0x004fec0003800000 */
[----:B-1----:R-:W-:Y:S01]  /*3d80*/  IMAD.HI.U32 R35, R22, R7, RZ ;  /* 0x0000000716237227 */ /* 0x002fe200078e00ff */
[----:B------:R-:W-:Y:S02]  /*3d90*/  ISETP.NE.AND P0, PT, R6, 0x1, PT ;  /* 0x000000010600780c */ /* 0x000fe40003f05270 */
[----:B------:R-:W-:Y:S01]  /*3da0*/  ISETP.NE.AND P2, PT, R72, 0x1, PT ;  /* 0x000000014800780c */ /* 0x000fe20003f45270 */
[----:B----4-:R-:W-:Y:S01]  /*3db0*/  IMAD.HI.U32 R34, R19, R16, RZ ;  /* 0x0000001013227227 */ /* 0x010fe200078e00ff */
[----:B------:R-:W-:Y:S02]  /*3dc0*/  SHF.R.U32.HI R35, RZ, R18, R35 ;  /* 0x00000012ff237219 */ /* 0x000fe40000011623 */
[----:B------:R-:W-:Y:S01]  /*3dd0*/  ISETP.NE.AND P4, PT, R2, 0x1, PT ;  /* 0x000000010200780c */ /* 0x000fe20003f85270 */
[----:B------:R-:W-:Y:S01]  /*3de0*/  IMAD.HI.U32 R36, R13, R16, RZ ;  /* 0x000000100d247227 */ /* 0x000fe200078e00ff */
[----:B------:R-:W-:Y:S02]  /*3df0*/  SHF.R.U32.HI R34, RZ, R17, R34 ;  /* 0x00000011ff227219 */ /* 0x000fe40000011622 */
[----:B------:R-:W-:Y:S01]  /*3e00*/  SEL R3, R22, R35, !P0 ;  /* 0x0000002316037207 */ /* 0x000fe20004000000 */
[C---:B------:R-:W-:Y:S01]  /*3e10*/  IMAD.HI.U32 R35, R8.reuse, R7, RZ ;  /* 0x0000000708237227 */ /* 0x040fe200078e00ff */
[----:B------:R-:W-:Y:S02]  /*3e20*/  SEL R11, R19, R34, !P4 ;  /* 0x00000022130b7207 */ /* 0x000fe40006000000 */
[----:B------:R-:W-:Y:S01]  /*3e30*/  SHF.R.U32.HI R36, RZ, R17, R36 ;  /* 0x00000011ff247219 */ /* 0x000fe20000011624 */
[----:B------:R-:W-:Y:S01]  /*3e40*/  IMAD.HI.U32 R38, R3, R4, RZ ;  /* 0x0000000403267227 */ /* 0x000fe200078e00ff */
[----:B------:R-:W-:Y:S03]  /*3e50*/  SHF.R.U32.HI R35, RZ, R18, R35 ;  /* 0x00000012ff237219 */ /* 0x000fe60000011623 */
[----:B------:R-:W-:Y:S01]  /*3e60*/  IMAD.HI.U32 R34, R11, R4, RZ ;  /* 0x000000040b227227 */ /* 0x000fe200078e00ff */
[----:B------:R-:W-:Y:S02]  /*3e70*/  @P2 SHF.R.U32.HI R3, RZ, R5, R38 ;  /* 0x00000005ff032219 */ /* 0x000fe40000011626 */
[----:B------:R-:W-:Y:S02]  /*3e80*/  SEL R9, R8, R35, !P0 ;  /* 0x0000002308097207 */ /* 0x000fe40004000000 */
[----:B------:R-:W-:Y:S01]  /*3e90*/  @P2 SHF.R.U32.HI R11, RZ, R5, R34 ;  /* 0x00000005ff0b2219 */ /* 0x000fe20000011622 */
[C---:B------:R-:W-:Y:S01]  /*3ea0*/  IMAD R10, R72.reuse, R3, RZ ;  /* 0x00000003480a7224 */ /* 0x040fe200078e02ff */
[----:B------:R-:W-:Y:S01]  /*3eb0*/  SEL R3, R13, R36, !P4 ;  /* 0x000000240d037207 */ /* 0x000fe20006000000 */
[C---:B------:R-:W-:Y:S03]  /*3ec0*/  IMAD.HI.U32 R14, R9.reuse, R4, RZ ;  /* 0x00000004090e7227 */ /* 0x040fe600078e00ff */
[----:B------:R-:W-:Y:S01]  /*3ed0*/  ISETP.GE.AND P0, PT, R9, R10, PT ;  /* 0x0000000a0900720c */ /* 0x000fe20003f06270 */
[C---:B------:R-:W-:Y:S01]  /*3ee0*/  IMAD R12, R72.reuse, R11, RZ ;  /* 0x0000000b480c7224 */ /* 0x040fe200078e02ff */
[-C--:B------:R-:W-:Y:S04]  /*3ef0*/  SHF.R.U32.HI R14, RZ, R5.reuse, R14 ;  /* 0x00000005ff0e7219 */ /* 0x080fe8000001160e */
[----:B------:R-:W-:Y:S02]  /*3f00*/  ISETP.GE.OR P0, PT, R3, R12, P0 ;  /* 0x0000000c0300720c */ /* 0x000fe40000706670 */
[----:B------:R-:W-:Y:S05]  /*3f10*/  SEL R15, R9, R14, !P2 ;  /* 0x0000000e090f7207 */ /* 0x000fea0005000000 */
[----:B------:R-:W-:Y:S04]  /*3f20*/  IMAD.MOV R14, RZ, RZ, -R15 ;  /* 0x000000ffff0e7224 */ /* 0x000fe800078e0a0f */
[----:B------:R-:W-:Y:S02]  /*3f30*/  IMAD R14, R72, R14, R9 ;  /* 0x0000000e480e7224 */ /* 0x000fe400078e0209 */
[C---:B------:R-:W-:Y:S05]  /*3f40*/  @!P0 IMAD.HI.U32 R10, R3.reuse, R4, RZ ;  /* 0x00000004030a8227 */ /* 0x040fea00078e00ff */
[----:B------:R-:W-:Y:S04]  /*3f50*/  @!P0 SHF.R.U32.HI R10, RZ, R5, R10 ;  /* 0x00000005ff0a8219 */ /* 0x000fe8000001160a */
[----:B------:R-:W-:Y:S01]  /*3f60*/  @!P0 SEL R0, R3, R10, !P2 ;  /* 0x0000000a03008207 */ /* 0x000fe20005000000 */
[----:B------:R-:W-:Y:S03]  /*3f70*/  IMAD.MOV R10, RZ, RZ, -R3 ;  /* 0x000000ffff0a7224 */ /* 0x000fe600078e0a03 */
[----:B------:R-:W-:Y:S01]  /*3f80*/  @!P0 IADD3 R15, PT, PT, R15, -R0, RZ ;  /* 0x800000000f0f8210 */ /* 0x000fe20007ffe0ff */
[----:B------:R-:W-:Y:S01]  /*3f90*/  @!P0 IMAD R0, R11, R14, R0 ;  /* 0x0000000e0b008224 */ /* 0x000fe200078e0200 */
[----:B------:R-:W-:Y:S01]  /*3fa0*/  IADD3 R11, PT, PT, -R9, RZ, RZ ;  /* 0x000000ff090b7210 */ /* 0x000fe20007ffe1ff */
[----:B------:R-:W-:Y:S02]  /*3fb0*/  IMAD R13, R2, R10, R13 ;  /* 0x0000000a020d7224 */ /* 0x000fe400078e020d */
[----:B------:R-:W-:Y:S02]  /*3fc0*/  @!P0 IMAD R9, R15, R72, R3 ;  /* 0x000000480f098224 */ /* 0x000fe400078e0203 */
[----:B------:R-:W-:Y:S02]  /*3fd0*/  @!P0 IMAD.MOV.U32 R3, RZ, RZ, R0 ;  /* 0x000000ffff038224 */ /* 0x000fe400078e0000 */
[----:B------:R-:W-:Y:S02]  /*3fe0*/  IMAD R8, R6, R11, R8 ;  /* 0x0000000b06087224 */ /* 0x000fe400078e0208 */
[----:B------:R-:W-:Y:S02]  /*3ff0*/  IMAD R13, R3, R2, R13 ;  /* 0x00000002030d7224 */ /* 0x000fe400078e020d */
[----:B------:R-:W-:Y:S02]  /*4000*/  IMAD R8, R9, R6, R8 ;  /* 0x0000000609087224 */ /* 0x000fe400078e0208 */
.L_x_71:
[----:B------:R-:W-:Y:S05]  /*4010*/  BRA.U UP1, `(.L_x_72) ;  /* 0x0000000101107547 */ /* 0x000fea000b800000 */
[----:B------:R-:W-:Y:S04]  /*4020*/  MOV R0, UR6 ;  /* 0x0000000600007c02 */ /* 0x000fe80008000f00 */
[----:B------:R-:W-:Y:S04]  /*4030*/  SHF.L.U32 R3, R0, 0x1f, RZ ;  /* 0x0000001f00037819 */ /* 0x000fe800000006ff */
[----:B------:R-:W2:Y:S02]  /*4040*/  SYNCS.PHASECHK.TRANS64.TRYWAIT P0, [UR7+0x88], R3 ;  /* 0x00008803ff0075a7 */ /* 0x000ea40008001107 */
[----:B--2---:R-:W-:Y:S05]  /*4050*/  @!P0 BRA `(.L_x_73) ;  /* 0x0000004800dc8947 */ /* 0x004fea0003800000 */
.L_x_72:
[----:B------:R-:W-:Y:S02]  /*4060*/  R2UR UR19, R21 ;  /* 0x00000000151372ca */ /* 0x000fe400000e0000 */
[----:B------:R-:W-:Y:S02]  /*4070*/  R2UR UR18, R20 ;  /* 0x00000000141272ca */ /* 0x000fe400000e0000 */
[----:B------:R-:W-:Y:S02]  /*4080*/  ISETP.NE.U32.AND P2, PT, RZ, UR4, PT ;  /* 0x00000004ff007c0c */ /* 0x000fe4000bf45070 */
[----:B------:R-:W-:Y:S02]  /*4090*/  SHF.L.U32 R12, R31, 0x1f, RZ ;  /* 0x0000001f1f0c7819 */ /* 0x000fe400000006ff */
[----:B------:R-:W-:Y:S05]  /*40a0*/  ISETP.NE.AND.EX P2, PT, RZ, UR5, PT, P2 ;  /* 0x00000005ff007c0c */ /* 0x000fea000bf45320 */
[----:B------:R-:W-:Y:S02]  /*40b0*/  USHF.L.U32 UR19, UR19, 0x7, URZ ;  /* 0x0000000713137899 */ /* 0x000fe400080006ff */
[----:B------:R-:W-:Y:S01]  /*40c0*/  USHF.L.U32 UR18, UR18, 0x7, URZ ;  /* 0x0000000712127899 */ /* 0x000fe200080006ff */
[----:B------:R-:W-:Y:S11]  /*40d0*/  BRA.U !UP3, `(.L_x_74) ;  /* 0x000000010b347547 */ /* 0x000ff6000b800000 */
[----:B------:R-:W-:Y:S01]  /*40e0*/  UPLOP3.LUT UP0, UPT, UPT, UPT, UP2, 0x80, 0x8 ;  /* 0x000000000008789c */ /* 0x000fe20003f0f020 */
[----:B--2---:R-:W-:Y:S02]  /*40f0*/  HFMA2 R0, -RZ, RZ, 0, 5.9604644775390625e-08 ;  /* 0x00000001ff007431 */ /* 0x004fe400000001ff */
[----:B------:R-:W-:Y:S03]  /*4100*/  IMAD.MOV.U32 R151, RZ, RZ, 0x1 ;  /* 0x00000001ff977424 */ /* 0x000fe600078e00ff */
[----:B------:R-:W-:Y:S05]  /*4110*/  PLOP3.LUT P0, PT, PT, PT, UP0, 0x80, 0x8 ;  /* 0x000000000008781c */ /* 0x000fea0003f0f008 */
[----:B------:R-:W2:Y:S01]  /*4120*/  @UP0 LDCU.64 UR10, c[0x0][0x888] ;  /* 0x00011100ff0a07ac */ /* 0x000ea20008000a00 */
[----:B------:R-:W-:Y:S07]  /*4130*/  @UP0 UIMAD UR8, UR36, UR4, URZ ;  /* 0x00000004240802a4 */ /* 0x000fee000f8e02ff */
[----:B------:R-:W-:Y:S01]  /*4140*/  @!P0 PRMT R151, R0, 0x7610, R151 ;  /* 0x0000761000978816 */ /* 0x000fe20000000097 */
[----:B--2---:R-:W-:Y:S03]  /*4150*/  @UP0 UIMAD.WIDE UR10, UR8, 0x4, UR10 ;  /* 0x00000004080a08a5 */ /* 0x004fe6000f8e020a */
[----:B------:R-:W2:Y:S03]  /*4160*/  @!UP0 LDCU UR8, c[0x0][0x880] ;  /* 0x00011000ff0887ac */ /* 0x000ea60008000800 */
[----:B------:R-:W-:Y:S01]  /*4170*/  IMAD.U32 R10, RZ, RZ, UR10 ;  /* 0x0000000aff0a7e24 */ /* 0x000fe2000f8e00ff */
[----:B------:R-:W-:Y:S05]  /*4180*/  MOV R11, UR11 ;  /* 0x0000000b000b7c02 */ /* 0x000fea0008000f00 */
[----:B-----5:R3:W5:Y:S02]  /*4190*/  @P0 LDG.E R82, desc[UR46][R10.64] ;  /* 0x0000002e0a520981 */ /* 0x020764000c1e1900 */
[----:B--23--:R-:W-:Y:S07]  /*41a0*/  @!P0 IMAD.U32 R82, RZ, RZ, UR8 ;  /* 0x00000008ff528e24 */ /* 0x00cfee000f8e00ff */
.L_x_74:
[----:B-----5:R-:W-:Y:S01]  /*41b0*/  @!P2 ISETP.EQ.AND P0, PT, R82, RZ, PT ;  /* 0x000000ff5200a20c */ /* 0x020fe20003f02270 */
[----:B------:R-:W-:Y:S01]  /*41c0*/  @!UPT UIADD3 URZ, UPT, UPT, URZ, URZ, URZ ;  /* 0x000000fffffff290 */ /* 0x000fe2000fffe0ff */
[----:B------:R-:W-:Y:S11]  /*41d0*/  @!P2 BRA `(.L_x_75) ;  /* 0x000000000014a947 */ /* 0x000ff60003800000 */
[----:B------:R-:W-:Y:S02]  /*41e0*/  LOP3.LUT P2, RZ, R151, 0xff, RZ, 0xc0, !PT ;  /* 0x000000ff97ff7812 */ /* 0x000fe4000784c0ff */
[----:B------:R-:W-:Y:S04]  /*41f0*/  PLOP3.LUT P0, PT, PT, PT, UP0, 0x80, 0x8 ;  /* 0x000000000008781c */ /* 0x000fe80003f0f008 */
[----:B------:R-:W-:Y:S07]  /*4200*/  PLOP3.LUT P0, PT, P0, PT, PT, 0x8, 0x80 ;  /* 0x000000000080781c */ /* 0x000fee000070e170 */
[----:B------:R-:W-:Y:S11]  /*4210*/  @P2 ISETP.EQ.AND P0, PT, R82, RZ, PT ;  /* 0x000000ff5200220c */ /* 0x000ff60003f02270 */
[----:B------:R-:W-:Y:S02]  /*4220*/  @!UPT UIADD3 URZ, UPT, UPT, URZ, URZ, URZ ;  /* 0x000000fffffff290 */ /* 0x000fe4000fffe0ff */
.L_x_75:
[----:B------:R-:W3:Y:S01]  /*4230*/  SYNCS.PHASECHK.TRANS64.TRYWAIT P2, [UR7+0x70], R12 ;  /* 0x0000700cff0075a7 */ /* 0x000ee20008041107 */
[----:B------:R-:W-:Y:S04]  /*4240*/  ELECT P4, URZ, PT ;  /* 0x0000000000ff782f */ /* 0x000fe80003880000 */
[----:B------:R-:W-:Y:S11]  /*4250*/  PLOP3.LUT P4, PT, P0, P4, PT, 0xf2, 0x2f ;  /* 0x00000000002f781c */ /* 0x000ff60000789e72 */
[----:B------:R-:W-:Y:S02]  /*4260*/  @!UPT UIADD3 URZ, UPT, UPT, URZ, URZ, URZ ;  /* 0x000000fffffff290 */ /* 0x000fe4000fffe0ff */
[----:B-1----:R-:W-:Y:S05]  /*4270*/  @!P4 IADD3 R21, P0, PT, R32, 0x580, RZ ;  /* 0x000005802015c810 */ /* 0x002fea0007f1e0ff */
[----:B------:R-:W-:Y:S01]  /*4280*/  @!P4 IMAD.X R20, RZ, RZ, R33, P0 ;  /* 0x000000ffff14c224 */ /* 0x000fe200000e0621 */
[----:B---3--:R-:W-:Y:S07]  /*4290*/  @!P2 BRA `(.L_x_76) ;  /* 0x000000480064a947 */ /* 0x008fee0003800000 */
.L_x_141:
[----:B------:R-:W3:Y:S01]  /*42a0*/  LDC.64 R14, c[0x0][0xb10] ;  /* 0x0002c400ff0e7b82 */ /* 0x000ee20000000a00 */
[----:B------:R-:W-:Y:S01]  /*42b0*/  @!P4 R2UR UR8, R20 ;  /* 0x000000001408c2ca */ /* 0x000fe200000e0000 */
[----:B------:R-:W-:Y:S01]  /*42c0*/  VOTEU.ALL UP1, P4 ;  /* 0x0000000000ff7886 */ /* 0x000fe20002020000 */
[----:B------:R-:W-:Y:S01]  /*42d0*/  @!P4 R2UR UR9, R21 ;  /* 0x000000001509c2ca */ /* 0x000fe200000e0000 */
[----:B------:R-:W-:Y:S01]  /*42e0*/  UMOV UR10, 0x0 ;  /* 0x00000000000a7882 */ /* 0x000fe20000000000 */
[----:B------:R-:W-:Y:S03]  /*42f0*/  UMOV UR11, 0x10000000 ;  /* 0x10000000000b7882 */ /* 0x000fe60000000000 */
[----:B------:R-:W5:Y:S01]  /*4300*/  LDC.64 R10, c[0x0][0xb18] ;  /* 0x0002c600ff0a7b82 */ /* 0x000f620000000a00 */
[----:B------:R-:W-:Y:S01]  /*4310*/  @!UP1 UIADD3 UR16, UPT, UPT, UR7, 0x200, URZ ;  /* 0x0000020007109890 */ /* 0x000fe2000fffe0ff */
[----:B------:R-:W-:Y:S01]  /*4320*/  @P3 SHF.R.U32.HI R28, RZ, 0x10, R25 ;  /* 0x00000010ff1c3819 */ /* 0x000fe20000011619 */
[----:B------:R-:W-:Y:S01]  /*4330*/  VOTEU.ALL UP1, P4 ;  /* 0x0000000000ff7886 */ /* 0x000fe20002020000 */
[----:B------:R-:W-:Y:S01]  /*4340*/  UMOV UR20, UR36 ;  /* 0x0000002400147c82 */ /* 0x000fe20008000000 */
[----:B------:R-:W-:Y:S03]  /*4350*/  VIADD R30, R30, 0x1 ;  /* 0x000000011e1e7836 */ /* 0x000fe60000000000 */
[----:B--2---:R-:W2:Y:S01]  /*4360*/  @!P1 LDC R0, c[0x0][0xb20] ;  /* 0x0002c800ff009b82 */ /* 0x004ea20000000800 */
[----:B------:R-:W-:Y:S01]  /*4370*/  IMAD.U32 R21, RZ, RZ, UR8 ;  /* 0x00000008ff157e24 */ /* 0x000fe2000f8e00ff */
[----:B------:R-:W-:Y:S06]  /*4380*/  UPRMT UR8, UR37, 0x654, UR17 ;  /* 0x0000065425087896 */ /* 0x000fec0008000011 */
[----:B-1----:R-:W1:Y:S01]  /*4390*/  @!P1 LDC R3, c[0x0][0xb0c] ;  /* 0x0002c300ff039b82 */ /* 0x002e620000000800 */
[----:B------:R-:W-:Y:S01]  /*43a0*/  IMAD.U32 R20, RZ, RZ, UR9 ;  /* 0x00000009ff147e24 */ /* 0x000fe2000f8e00ff */
[----:B------:R-:W-:Y:S04]  /*43b0*/  @!P4 R2UR UR15, R21 ;  /* 0x00000000150fc2ca */ /* 0x000fe800000e0000 */
[----:B------:R-:W-:Y:S01]  /*43c0*/  @!P4 R2UR UR14, R20 ;  /* 0x00000000140ec2ca */ /* 0x000fe200000e0000 */
[----:B------:R-:W-:Y:S11]  /*43d0*/  @!P4 IMAD.MOV.U32 R20, RZ, RZ, 0x2000 ;  /* 0x00002000ff14c424 */ /* 0x000ff600078e00ff */
[----:B------:R-:W-:Y:S01]  /*43e0*/  @!UPT UIADD3 URZ, UPT, UPT, URZ, URZ, URZ ;  /* 0x000000fffffff290 */ /* 0x000fe2000fffe0ff */
[----:B------:R1:W-:Y:S01]  /*43f0*/  @!UP1 UTMALDG.3D [UR16], [UR14], desc[UR10] ;  /* 0x00000a100e0095b4 */ /* 0x0003e20008011000 */
[----:B------:R1:W-:Y:S02]  /*4400*/  @!P4 SYNCS.ARRIVE.TRANS64.RED.A0TR RZ, [UR7+0x60], R20 ;  /* 0x00006014ffffc9a7 */ /* 0x0003e40008300407 */
[----:B-1----:R-:W-:Y:S01]  /*4410*/  @!P1 ISETP.NE.AND P2, PT, R3, 0x1, PT ;  /* 0x000000010300980c */ /* 0x002fe20003f45270 */
[C---:B---3--:R-:W-:Y:S01]  /*4420*/  @!P1 IMAD.HI.U32 R14, R13.reuse, R14, RZ ;  /* 0x0000000e0d0e9227 */ /* 0x048fe200078e00ff */
[----:B-----5:R-:W-:Y:S03]  /*4430*/  @!P1 ISETP.NE.AND P0, PT, R10, 0x1, PT ;  /* 0x000000010a00980c */ /* 0x020fe60003f05270 */
[C---:B------:R-:W-:Y:S01]  /*4440*/  @!P1 IMAD.HI.U32 R11, R8.reuse, R11, RZ ;  /* 0x0000000b080b9227 */ /* 0x040fe200078e00ff */
[----:B------:R-:W-:Y:S04]  /*4450*/  @!P1 SHF.R.U32.HI R14, RZ, R15, R14 ;  /* 0x0000000fff0e9219 */ /* 0x000fe8000001160e */
[----:B--2---:R-:W-:Y:S01]  /*4460*/  @!P1 SHF.R.U32.HI R9, RZ, R0, R11 ;  /* 0x00000000ff099219 */ /* 0x004fe2000001160b */
[----:B------:R-:W-:Y:S01]  /*4470*/  SYNCS.ARRIVE.TRANS64.RED.A1T0 RZ, [UR8], RZ ;  /* 0x000000ffffff79a7 */ /* 0x000fe20008100408 */
[----:B------:R-:W-:Y:S02]  /*4480*/  @!P1 SEL R14, R13, R14, !P2 ;  /* 0x0000000e0d0e9207 */ /* 0x000fe40005000000 */
[----:B------:R-:W-:Y:S01]  /*4490*/  @!P1 SEL R9, R8, R9, !P0 ;  /* 0x0000000908099207 */ /* 0x000fe20004000000 */
[----:B------:R-:W1:Y:S04]  /*44a0*/  SYNCS.PHASECHK.TRANS64.TRYWAIT P5, [UR7+0x78], R12 ;  /* 0x0000780cff0075a7 */ /* 0x000e6800080a1107 */
[----:B------:R-:W-:Y:S02]  /*44b0*/  @!P1 IMAD.IADD R0, R9, 0x1, -R14 ;  /* 0x0000000109009824 */ /* 0x000fe400078e0a0e */
[----:B------:R-:W-:Y:S02]  /*44c0*/  @!P1 IMAD.IADD R9, R14, 0x1, -R9 ;  /* 0x000000010e099824 */ /* 0x000fe400078e0a09 */
[----:B------:R-:W-:Y:S02]  /*44d0*/  @!P1 IMAD R13, R0, R3, R13 ;  /* 0x00000003000d9224 */ /* 0x000fe400078e020d */
[----:B------:R-:W-:Y:S01]  /*44e0*/  @!P1 IMAD R8, R9, R10, R8 ;  /* 0x0000000a09089224 */ /* 0x000fe200078e0208 */
[----:B-1----:R-:W-:Y:S06]  /*44f0*/  @!P5 BRA `(.L_x_77) ;  /* 0x0000004400e4d947 */ /* 0x002fec0003800000 */
.L_x_143:
[----:B-1----:R-:W-:Y:S01]  /*4500*/  @!P4 IADD3 R3, P0, PT, R32, 0x580, RZ ;  /* 0x000005802003c810 */ /* 0x002fe20007f1e0ff */
[----:B------:R-:W-:Y:S01]  /*4510*/  VOTEU.ALL UP1, P4 ;  /* 0x0000000000ff7886 */ /* 0x000fe20002020000 */
[----:B------:R-:W-:Y:S01]  /*4520*/  UMOV UR20, 0x0 ;  /* 0x0000000000147882 */ /* 0x000fe20000000000 */
[----:B------:R-:W-:Y:S01]  /*4530*/  UMOV UR21, 0x10000000 ;  /* 0x1000000000157882 */ /* 0x000fe20000000000 */
[----:B------:R-:W-:Y:S01]  /*4540*/  @!P4 R2UR UR9, R3 ;  /* 0x000000000309c2ca */ /* 0x000fe200000e0000 */
[----:B------:R-:W-:Y:S01]  /*4550*/  @!P4 IMAD.X R0, RZ, RZ, R33, P0 ;  /* 0x000000ffff00c224 */ /* 0x000fe200000e0621 */
[----:B------:R-:W-:Y:S01]  /*4560*/  @!UP1 UIADD3 UR10, UPT, UPT, UR18, 0x40, URZ ;  /* 0x00000040120a9890 */ /* 0x000fe2000fffe0ff */
[----:B------:R-:W-:Y:S01]  /*4570*/  ISETP.NE.AND P0, PT, R30, 0x2, PT ;  /* 0x000000021e00780c */ /* 0x000fe20003f05270 */
[----:B------:R-:W-:Y:S01]  /*4580*/  UMOV UR11, UR19 ;  /* 0x00000013000b7c82 */ /* 0x000fe20008000000 */
[----:B------:R-:W-:Y:S01]  /*4590*/  UMOV UR12, UR36 ;  /* 0x00000024000c7c82 */ /* 0x000fe20008000000 */
[----:B------:R-:W-:Y:S01]  /*45a0*/  @!P4 R2UR UR8, R0 ;  /* 0x000000000008c2ca */ /* 0x000fe200000e0000 */
[----:B------:R-:W-:Y:S01]  /*45b0*/  IMAD.IADD R20, R8, 0x1, R150 ;  /* 0x0000000108147824 */ /* 0x000fe200078e0296 */
[----:B------:R-:W-:Y:S01]  /*45c0*/  @P3 R2UR UR36, R28 ;  /* 0x000000001c2432ca */ /* 0x000fe200000e0000 */
[----:B------:R-:W-:Y:S01]  /*45d0*/  IMAD.IADD R21, R13, 0x1, R152 ;  /* 0x000000010d157824 */ /* 0x000fe200078e0298 */
[----:B------:R-:W-:Y:S02]  /*45e0*/  SEL R0, RZ, 0x1, P0 ;  /* 0x00000001ff007807 */ /* 0x000fe40000000000 */
[----:B------:R-:W-:Y:S01]  /*45f0*/  LOP3.LUT R31, R31, 0x1, RZ, 0x3c, !PT ;  /* 0x000000011f1f7812 */ /* 0x000fe200078e3cff */
[----:B------:R-:W-:Y:S01]  /*4600*/  IMAD.U32 R10, RZ, RZ, UR9 ;  /* 0x00000009ff0a7e24 */ /* 0x000fe2000f8e00ff */
[----:B------:R-:W-:Y:S01]  /*4610*/  @!UP1 UIADD3 UR9, UPT, UPT, UR7, 0x68, URZ ;  /* 0x0000006807099890 */ /* 0x000fe2000fffe0ff */
[----:B------:R-:W-:Y:S02]  /*4620*/  LOP3.LUT R29, R29, R0, RZ, 0x3c, !PT ;  /* 0x000000001d1d7212 */ /* 0x000fe400078e3cff */
[----:B------:R-:W-:Y:S02]  /*4630*/  SEL R30, R30, RZ, P0 ;  /* 0x000000ff1e1e7207 */ /* 0x000fe40000000000 */
[----:B------:R-:W-:Y:S01]  /*4640*/  IMAD.U32 R11, RZ, RZ, UR8 ;  /* 0x00000008ff0b7e24 */ /* 0x000fe2000f8e00ff */
[----:B------:R-:W-:Y:S01]  /*4650*/  @!P4 R2UR UR14, R10 ;  /* 0x000000000a0ec2ca */ /* 0x000fe200000e0000 */
[----:B------:R-:W-:Y:S01]  /*4660*/  @!UP1 UIADD3 UR8, UPT, UPT, UR7, 0x2200, URZ ;  /* 0x0000220007089890 */ /* 0x000fe2000fffe0ff */
[----:B------:R-:W-:Y:S02]  /*4670*/  VOTEU.ALL UP1, P4 ;  /* 0x0000000000ff7886 */ /* 0x000fe40002020000 */
[----:B------:R-:W-:Y:S11]  /*4680*/  @!P4 R2UR UR15, R11 ;  /* 0x000000000b0fc2ca */ /* 0x000ff600000e0000 */
[----:B------:R-:W-:Y:S02]  /*4690*/  @!UPT UIADD3 URZ, UPT, UPT, URZ, URZ, URZ ;  /* 0x000000fffffff290 */ /* 0x000fe4000fffe0ff */
[----:B------:R2:W-:Y:S01]  /*46a0*/  @!UP1 UTMALDG.3D [UR8], [UR14], desc[UR20] ;  /* 0x000014080e0095b4 */ /* 0x0005e20008011000 */
[----:B------:R2:W-:Y:S01]  /*46b0*/  @!P4 SYNCS.ARRIVE.TRANS64.RED.A0TR RZ, [UR7+0x68], R23 ;  /* 0x00006817ffffc9a7 */ /* 0x0005e20008300407 */
[----:B------:R-:W-:Y:S01]  /*46c0*/  UPLOP3.LUT UP1, UPT, UPT, UPT, UPT, 0x80, 0x8 ;  /* 0x000000000008789c */ /* 0x000fe20003f2f070 */
[----:B------:R-:W-:Y:S01]  /*46d0*/  SYNCS.ARRIVE.TRANS64.RED.A1T0 RZ, [UR13], RZ ;  /* 0x000000ffffff79a7 */ /* 0x000fe2000810040d */
[----:B------:R-:W-:Y:S09]  /*46e0*/  @P3 BRA `(.L_x_78) ;  /* 0xfffffff400503947 */ /* 0x000ff2000383ffff */
[----:B------:R-:W-:-:S04]  /*46f0*/  SHF.L.U32 R3, R31, 0x1f, RZ ;  /* 0x0000001f1f037819 */ /* 0x000fc800000006ff */
[----:B------:R-:W1:Y:S02]  /*4700*/  SYNCS.PHASECHK.TRANS64.TRYWAIT P0, [UR7+0x70], R3 ;  /* 0x00007003ff0075a7 */ /* 0x000e640008001107 */
[----:B-1----:R-:W-:Y:S05]  /*4710*/  @!P0 BRA `(.L_x_79) ;  /* 0x0000004400748947 */ /* 0x002fea0003800000 */
.L_x_145:
[----:B-1----:R-:W-:-:S07]  /*4720*/  MOV R0, UR7 ;  /* 0x0000000700007c02 */ /* 0x002fce0008000f00 */
.L_x_80:
[----:B-1----:R-:W-:-:S04]  /*4730*/  SHF.L.U32 R3, R31, 0x1f, RZ ;  /* 0x0000001f1f037819 */ /* 0x002fc800000006ff */
[----:B------:R1:W3:Y:S03]  /*4740*/  SYNCS.PHASECHK.TRANS64.TRYWAIT P0, [R0+URZ+0x78], R3 ;  /* 0x00007803000075a7 */ /* 0x0002e600080011ff */
[----:B---3--:R-:W-:Y:S05]  /*4750*/  @!P0 NANOSLEEP.SYNCS 0x989680 ;  /* 0x009896800000895d */ /* 0x008fea0003900000 */
[----:B------:R-:W3:Y:S02]  /*4760*/  @!P0 SYNCS.PHASECHK.TRANS64 P0, [R0+URZ+0x78], R3 ;  /* 0x00007803000085a7 */ /* 0x000ee400080010ff */
[----:B--23--:R-:W-:Y:S05]  /*4770*/  @P0 EXIT ;  /* 0x000000000000094d */ /* 0x00cfea0003800000 */
[----:B------:R-:W-:Y:S05]  /*4780*/  BRA `(.L_x_80) ;  /* 0xfffffffc00e87947 */ /* 0x000fea000383ffff */
.L_x_69:
[----:B------:R-:W-:-:S06]  /*4790*/  UISETP.GE.AND UP1, UPT, UR8, 0x4, UPT ;  /* 0x000000040800788c */ /* 0x000fcc000bf26270 */
[----:B------:R-:W-:-:S13]  /*47a0*/  PLOP3.LUT P0, PT, PT, PT, UP1, 0x80, 0x8 ;  /* 0x000000000008781c */ /* 0x000fda0003f0f018 */
[----:B------:R-:W-:Y:S05]  /*47b0*/  @!P0 EXIT ;  /* 0x000000000000894d */ /* 0x000fea0003800000 */
[----:B------:R-:W-:Y:S01]  /*47c0*/  BAR.SYNC.DEFER_BLOCKING 0x6, 0xa0 ;  /* 0x0182800000007b1d */ /* 0x000fe20000010000 */
[C---:B------:R-:W-:Y:S01]  /*47d0*/  IMAD.U32 R79, R167.reuse, 0x10000, RZ ;  /* 0x00010000a74f7824 */ /* 0x040fe200078e00ff */
[C---:B------:R-:W-:Y:S01]  /*47e0*/  R2P PR, R167.reuse, 0x6 ;  /* 0x00000006a7007804 */ /* 0x040fe20000000000 */
[----:B------:R-:W-:Y:S01]  /*47f0*/  IMAD.SHL.U32 R2, R167, 0x40, RZ ;  /* 0x00000040a7027824 */ /* 0x000fe200078e00ff */
[----:B------:R-:W-:Y:S01]  /*4800*/  CS2R R160, SRZ ;  /* 0x0000000000a07805 */ /* 0x000fe2000001ff00 */
[----:B------:R-:W-:Y:S01]  /*4810*/  IMAD.MOV.U32 R164, RZ, RZ, 0x20 ;  /* 0x00000020ffa47424 */ /* 0x000fe200078e00ff */
[----:B------:R-:W-:Y:S02]  /*4820*/  UMOV UR49, 0x400 ;  /* 0x0000040000317882 */ /* 0x000fe40000000000 */
[----:B------:R-:W1:Y:S01]  /*4830*/  LDC R157, c[0x0][0x370] ;  /* 0x0000dc00ff9d7b82 */ /* 0x000e620000000800 */
[----:B------:R-:W-:Y:S01]  /*4840*/  ULEA UR49, UR37, UR49, 0x18 ;  /* 0x0000003125317291 */ /* 0x000fe2000f8ec0ff */
[----:B------:R-:W-:Y:S01]  /*4850*/  LOP3.LUT R79, R79, 0x600000, RZ, 0xc0, !PT ;  /* 0x006000004f4f7812 */ /* 0x000fe200078ec0ff */
[----:B------:R-:W-:Y:S01]  /*4860*/  IMAD.SHL.U32 R153, R167, 0x8, RZ ;  /* 0x00000008a7997824 */ /* 0x000fe200078e00ff */
[----:B------:R-:W-:Y:S01]  /*4870*/  LOP3.LUT R4, R2, 0x180, RZ, 0xc0, !PT ;  /* 0x0000018002047812 */ /* 0x000fe200078ec0ff */
[----:B------:R-:W-:Y:S01]  /*4880*/  IMAD.MOV.U32 R165, RZ, RZ, 0x10 ;  /* 0x00000010ffa57424 */ /* 0x000fe200078e00ff */
[----:B------:R-:W-:Y:S01]  /*4890*/  SEL R164, R164, 0xffffffe0, !P2 ;  /* 0xffffffe0a4a47807 */ /* 0x000fe20005000000 */
[----:B------:R-:W-:Y:S01]  /*48a0*/  UIADD3 UR4, UPT, UPT, UR49, 0x4200, URZ ;  /* 0x0000420031047890 */ /* 0x000fe2000fffe0ff */
[----:B------:R-:W2:Y:S01]  /*48b0*/  LDC R74, c[0x0][0xb0c] ;  /* 0x0002c300ff4a7b82 */ /* 0x000ea20000000800 */
[----:B------:R-:W-:Y:S01]  /*48c0*/  LOP3.LUT R153, R4, 0x30, R153, 0xf8, !PT ;  /* 0x0000003004997812 */ /* 0x000fe200078ef899 */
[----:B------:R-:W-:Y:S01]  /*48d0*/  IMAD.MOV.U32 R76, RZ, RZ, RZ ;  /* 0x000000ffff4c7224 */ /* 0x000fe200078e00ff */
[----:B------:R-:W-:Y:S01]  /*48e0*/  SEL R165, R165, 0xfffffff0, !P1 ;  /* 0xfffffff0a5a57807 */ /* 0x000fe20004800000 */
[----:B------:R-:W-:Y:S01]  /*48f0*/  IMAD.MOV.U32 R162, RZ, RZ, RZ ;  /* 0x000000ffffa27224 */ /* 0x000fe200078e00ff */
[----:B------:R-:W-:Y:S01]  /*4900*/  LOP3.LUT R153, R153, 0x1e40, R2, 0xf8, !PT ;  /* 0x00001e4099997812 */ /* 0x000fe200078ef802 */
[----:B------:R-:W-:Y:S01]  /*4910*/  IMAD.MOV.U32 R169, RZ, RZ, RZ ;  /* 0x000000ffffa97224 */ /* 0x000fe200078e00ff */
[----:B------:R-:W-:Y:S01]  /*4920*/  LOP3.LUT R167, R167, 0x60, RZ, 0xc0, !PT ;  /* 0x00000060a7a77812 */ /* 0x000fe200078ec0ff */
[----:B------:R-:W4:Y:S01]  /*4930*/  LDC R155, c[0x0][0xb20] ;  /* 0x0002c800ff9b7b82 */ /* 0x000f220000000800 */
[----:B------:R-:W3:Y:S01]  /*4940*/  LDS R0, [UR49+0x140] ;  /* 0x00014031ff007984 */ /* 0x000ee20008000800 */
[----:B------:R-:W-:Y:S01]  /*4950*/  IMAD.MOV.U32 R159, RZ, RZ, RZ ;  /* 0x000000ffff9f7224 */ /* 0x000fe200078e00ff */
[----:B------:R-:W1:Y:S01]  /*4960*/  LDCU.64 UR52, c[0x0][0x348] ;  /* 0x00006900ff3477ac */ /* 0x000e620008000a00 */
[----:B------:R-:W-:Y:S01]  /*4970*/  IMAD.U32 R166, RZ, RZ, UR4 ;  /* 0x00000004ffa67e24 */ /* 0x000fe2000f8e00ff */
[----:B------:R-:W1:Y:S03]  /*4980*/  LDCU.64 UR38, c[0x0][0x888] ;  /* 0x00011100ff2677ac */ /* 0x000e660008000a00 */
[----:B------:R-:W1:Y:S01]  /*4990*/  LDC R73, c[0x0][0xb30] ;  /* 0x0002cc00ff497b82 */ /* 0x000e620000000800 */
[----:B------:R-:W1:Y:S01]  /*49a0*/  LDCU.64 UR44, c[0x0][0x890] ;  /* 0x00011200ff2c77ac */ /* 0x000e620008000a00 */
[----:B------:R-:W-:-:S06]  /*49b0*/  UIADD3 UR48, UPT, UPT, UR49, 0x200, URZ ;  /* 0x0000020031307890 */ /* 0x000fcc000fffe0ff */
[----:B------:R-:W1:Y:S08]  /*49c0*/  LDC.64 R148, c[0x0][0xb10] ;  /* 0x0002c400ff947b82 */ /* 0x000e700000000a00 */
[----:B------:R-:W1:Y:S08]  /*49d0*/  LDC.64 R70, c[0x0][0xb18] ;  /* 0x0002c600ff467b82 */ /* 0x000e700000000a00 */
[----:B------:R-:W1:Y:S08]  /*49e0*/  LDC.64 R68, c[0x0][0xb28] ;  /* 0x0002ca00ff447b82 */ /* 0x000e700000000a00 */
[----:B------:R-:W1:Y:S01]  /*49f0*/  LDC.64 R146, c[0x0][0x8b0] ;  /* 0x00022c00ff927b82 */ /* 0x000e620000000a00 */
[----:B---3--:R-:W-:Y:S01]  /*4a00*/  IMAD.IADD R79, R0, 0x1, R79 ;  /* 0x00000001004f7824 */ /* 0x008fe200078e024f */
[----:B------:R-:W-:-:S04]  /*4a10*/  SHF.R.S32.HI R0, RZ, 0x4, R164 ;  /* 0x00000004ff007819 */ /* 0x000fc800000114a4 */
[----:B------:R-:W-:Y:S02]  /*4a20*/  LEA.HI.SX32 R163, R165, R0, 0x1c ;  /* 0x00000000a5a37211 */ /* 0x000fe400078fe2ff */
[----:B------:R-:W3:Y:S08]  /*4a30*/  LDC.64 R144, c[0x0][0x8a8] ;  /* 0x00022a00ff907b82 */ /* 0x000ef00000000a00 */
[----:B--2-4-:R-:W1:Y:S02]  /*4a40*/  LDC R156, c[0x0][0x374] ;  /* 0x0000dd00ff9c7b82 */ /* 0x014e640000000800 */
.L_x_106:
[----:B------:R-:W-:Y:S02]  /*4a50*/  LEA R0, R169, UR49, 0x3 ;  /* 0x00000031a9007c11 */ /* 0x000fe4000f8e18ff */
[----:B------:R-:W-:Y:S02]  /*4a60*/  SHF.L.U32 R3, R161, 0x1f, RZ ;  /* 0x0000001fa1037819 */ /* 0x000fe400000006ff */
[----:B-1----:R-:W-:Y:S02]  /*4a70*/  LEA R16, R169, UR49, 0x4 ;  /* 0x00000031a9107c11 */ /* 0x002fe4000f8e20ff */
[----:B------:R-:W2:Y:S02]  /*4a80*/  SYNCS.PHASECHK.TRANS64.TRYWAIT P0, [R0+URZ+0x90], R3 ;  /* 0x00009003000075a7 */ /* 0x000ea400080011ff */
[----:B--2---:R-:W-:Y:S05]  /*4a90*/  @!P0 BRA `(.L_x_81) ;  /* 0x0000004000ac8947 */ /* 0x004fea0003800000 */
.L_x_146:
[----:B------:R-:W4:Y:S01]  /*4aa0*/  LDC.64 R12, c[0x0][0xb10] ;  /* 0x0002c400ff0c7b82 */ /* 0x000f220000000a00 */
[----:B------:R-:W3:Y:S01]  /*4ab0*/  LDS.128 R16, [R16+0x120] ;  /* 0x0001200010107984 */ /* 0x000ee20000000c00 */
[----:B-1----:R-:W-:Y:S01]  /*4ac0*/  ISETP.NE.AND P1, PT, R73, 0x1, PT ;  /* 0x000000014900780c */ /* 0x002fe20003f25270 */
[----:B--2---:R-:W-:Y:S01]  /*4ad0*/  VIADD R0, R0, 0xa0 ;  /* 0x000000a000007836 */ /* 0x004fe20000000000 */
[----:B------:R-:W-:Y:S04]  /*4ae0*/  ISETP.GE.AND P0, PT, R72, 0x1, PT ;  /* 0x000000014800780c */ /* 0x000fe80003f06270 */
[----:B------:R-:W1:Y:S01]  /*4af0*/  LDC.64 R10, c[0x0][0xb18] ;  /* 0x0002c600ff0a7b82 */ /* 0x000e620000000a00 */
[----:B------:R-:W-:Y:S01]  /*4b00*/  PRMT R0, RZ, 0x654, R0 ;  /* 0x00000654ff007816 */ /* 0x000fe20000000000 */
[----:B------:R-:W-:Y:S01]  /*4b10*/  @!PT LDS RZ, [RZ] ;  /* 0x00000000fffff984 */ /* 0x000fe20000000800 */
[----:B------:R-:W-:Y:S01]  /*4b20*/  @!PT LDS RZ, [RZ] ;  /* 0x00000000fffff984 */ /* 0x000fe20000000800 */
[----:B------:R-:W-:Y:S01]  /*4b30*/  @!PT LDS RZ, [RZ] ;  /* 0x00000000fffff984 */ /* 0x000fe20000000800 */
[----:B------:R-:W-:Y:S01]  /*4b40*/  @!PT LDS RZ, [RZ] ;  /* 0x00000000fffff984 */ /* 0x000fe20000000800 */
[----:B------:R2:W-:Y:S06]  /*4b50*/  MEMBAR.ALL.CTA ;  /* 0x0000000000007992 */ /* 0x0005ec0000008000 */
[----:B--2---:R-:W2:Y:S01]  /*4b60*/  FENCE.VIEW.ASYNC.S ;  /* 0x00000000000073c6 */ /* 0x004ea20000000000 */
[----:B------:R-:W1:Y:S08]  /*4b70*/  @!P1 LDC R14, c[0x0][0xb20] ;  /* 0x0002c800ff0e9b82 */ /* 0x000e700000000800 */
[----:B------:R-:W1:Y:S01]  /*4b80*/  @!P1 LDC R9, c[0x0][0xb0c] ;  /* 0x0002c300ff099b82 */ /* 0x000e620000000800 */
[----:B--2---:R2:W-:Y:S01]  /*4b90*/  SYNCS.ARRIVE.TRANS64.RED.A1T0 RZ, [R0+URZ], RZ ;  /* 0x000000ff00ff79a7 */ /* 0x0045e200081004ff */
[----:B---3--:R-:W-:Y:S04]  /*4ba0*/  LOP3.LUT P4, RZ, R18, 0x1, RZ, 0xc0, !PT ;  /* 0x0000000112ff7812 */ /* 0x008fe8000788c0ff */
[----:B------:R-:W-:Y:S09]  /*4bb0*/  P2R R168, PR, RZ, 0x10 ;  /* 0x00000010ffa87803 */ /* 0x000ff20000000000 */
[----:B------:R-:W-:Y:S02]  /*4bc0*/  @P4 MOV R77, R16 ;  /* 0x00000010004d4202 */ /* 0x000fe40000000f00 */
[----:B------:R-:W-:Y:S01]  /*4bd0*/  @P4 LOP3.LUT R75, R17, 0xffff, RZ, 0xc0, !PT ;  /* 0x0000ffff114b4812 */ /* 0x000fe200078ec0ff */
[----:B--2-4-:R-:W-:Y:S06]  /*4be0*/  @!P0 BRA `(.L_x_82) ;  /* 0x0000000000a48947 */ /* 0x014fec0003800000 */
[----:B------:R-:W-:Y:S01]  /*4bf0*/  IMAD.HI.U32 R24, R156, R71, RZ ;  /* 0x000000479c187227 */ /* 0x000fe200078e00ff */
[----:B------:R-:W-:Y:S02]  /*4c00*/  ISETP.NE.AND P0, PT, R70, 0x1, PT ;  /* 0x000000014600780c */ /* 0x000fe40003f05270 */
[----:B------:R-:W-:Y:S01]  /*4c10*/  ISETP.NE.AND P2, PT, R72, 0x1, PT ;  /* 0x000000014800780c */ /* 0x000fe20003f45270 */
[-C--:B------:R-:W-:Y:S01]  /*4c20*/  IMAD.HI.U32 R22, R157, R148.reuse, RZ ;  /* 0x000000949d167227 */ /* 0x080fe200078e00ff */
[----:B------:R-:W-:Y:S02]  /*4c30*/  SHF.R.U32.HI R23, RZ, R155, R24 ;  /* 0x0000009bff177219 */ /* 0x000fe40000011618 */
[----:B------:R-:W-:Y:S01]  /*4c40*/  ISETP.NE.AND P3, PT, R74, 0x1, PT ;  /* 0x000000014a00780c */ /* 0x000fe20003f65270 */
[----:B------:R-:W-:Y:S01]  /*4c50*/  IMAD.HI.U32 R28, R75, R71, RZ ;  /* 0x000000474b1c7227 */ /* 0x000fe200078e00ff */
[----:B------:R-:W-:Y:S02]  /*4c60*/  SHF.R.U32.HI R22, RZ, R149, R22 ;  /* 0x00000095ff167219 */ /* 0x000fe40000011616 */
[----:B------:R-:W-:Y:S01]  /*4c70*/  SEL R3, R156, R23, !P0 ;  /* 0x000000179c037207 */ /* 0x000fe20004000000 */
[----:B------:R-:W-:Y:S01]  /*4c80*/  IMAD.HI.U32 R26, R77, R148, RZ ;  /* 0x000000944d1a7227 */ /* 0x000fe200078e00ff */
[----:B------:R-:W-:Y:S03]  /*4c90*/  SEL R7, R157, R22, !P3 ;  /* 0x000000169d077207 */ /* 0x000fe60005800000 */
[-C--:B------:R-:W-:Y:S01]  /*4ca0*/  IMAD.HI.U32 R22, R3, R68.reuse, RZ ;  /* 0x0000004403167227 */ /* 0x080fe200078e00ff */
[----:B------:R-:W-:Y:S03]  /*4cb0*/  SHF.R.U32.HI R26, RZ, R149, R26 ;  /* 0x00000095ff1a7219 */ /* 0x000fe6000001161a */
[----:B------:R-:W-:Y:S01]  /*4cc0*/  IMAD.HI.U32 R24, R7, R68, RZ ;  /* 0x0000004407187227 */ /* 0x000fe200078e00ff */
[----:B------:R-:W-:Y:S02]  /*4cd0*/  @P2 SHF.R.U32.HI R3, RZ, R69, R22 ;  /* 0x00000045ff032219 */ /* 0x000fe40000011616 */
[----:B------:R-:W-:Y:S02]  /*4ce0*/  SHF.R.U32.HI R22, RZ, R155, R28 ;  /* 0x0000009bff167219 */ /* 0x000fe4000001161c */
[----:B------:R-:W-:Y:S01]  /*4cf0*/  @P2 SHF.R.U32.HI R7, RZ, R69, R24 ;  /* 0x00000045ff072219 */ /* 0x000fe20000011618 */
[C---:B------:R-:W-:Y:S01]  /*4d00*/  IMAD R2, R72.reuse, R3, RZ ;  /* 0x0000000348027224 */ /* 0x040fe200078e02ff */
[----:B------:R-:W-:Y:S02]  /*4d10*/  SEL R5, R75, R22, !P0 ;  /* 0x000000164b057207 */ /* 0x000fe40004000000 */
[----:B------:R-:W-:Y:S01]  /*4d20*/  SEL R3, R77, R26, !P3 ;  /* 0x0000001a4d037207 */ /* 0x000fe20005800000 */
[----:B------:R-:W-:Y:S01]  /*4d30*/  IMAD R4, R72, R7, RZ ;  /* 0x0000000748047224 */ /* 0x000fe200078e02ff */
[C---:B------:R-:W-:Y:S01]  /*4d40*/  ISETP.GE.AND P0, PT, R5.reuse, R2, PT ;  /* 0x000000020500720c */ /* 0x040fe20003f06270 */
[----:B------:R-:W-:Y:S03]  /*4d50*/  IMAD.HI.U32 R6, R5, R68, RZ ;  /* 0x0000004405067227 */ /* 0x000fe600078e00ff */
[----:B------:R-:W-:Y:S01]  /*4d60*/  ISETP.GE.OR P0, PT, R3, R4, P0 ;  /* 0x000000040300720c */ /* 0x000fe20000706670 */
[----:B------:R-:W-:Y:S01]  /*4d70*/  IMAD.MOV R4, RZ, RZ, -R3 ;  /* 0x000000ffff047224 */ /* 0x000fe200078e0a03 */
[-C--:B------:R-:W-:Y:S03]  /*4d80*/  SHF.R.U32.HI R6, RZ, R69.reuse, R6 ;  /* 0x00000045ff067219 */ /* 0x080fe60000011606 */
[----:B------:R-:W-:Y:S01]  /*4d90*/  IMAD R77, R74, R4, R77 ;  /* 0x000000044a4d7224 */ /* 0x000fe200078e024d */
[----:B------:R-:W-:Y:S05]  /*4da0*/  SEL R15, R5, R6, !P2 ;  /* 0x00000006050f7207 */ /* 0x000fea0005000000 */
[----:B------:R-:W-:Y:S02]  /*4db0*/  IMAD.MOV R6, RZ, RZ, -R15 ;  /* 0x000000ffff067224 */ /* 0x000fe400078e0a0f */
[C---:B------:R-:W-:Y:S04]  /*4dc0*/  @!P0 IMAD.HI.U32 R2, R3.reuse, R68, RZ ;  /* 0x0000004403028227 */ /* 0x040fe800078e00ff */
[----:B------:R-:W-:Y:S01]  /*4dd0*/  IMAD R6, R72, R6, R5 ;  /* 0x0000000648067224 */ /* 0x000fe200078e0205 */
[----:B------:R-:W-:Y:S04]  /*4de0*/  @!P0 SHF.R.U32.HI R2, RZ, R69, R2 ;  /* 0x00000045ff028219 */ /* 0x000fe80000011602 */
[----:B------:R-:W-:Y:S02]  /*4df0*/  @!P0 SEL R0, R3, R2, !P2 ;  /* 0x0000000203008207 */ /* 0x000fe40005000000 */
[----:B------:R-:W-:Y:S02]  /*4e00*/  IADD3 R2, PT, PT, -R5, RZ, RZ ;  /* 0x000000ff05027210 */ /* 0x000fe40007ffe1ff */
[----:B------:R-:W-:Y:S01]  /*4e10*/  @!P0 IADD3 R8, PT, PT, R15, -R0, RZ ;  /* 0x800000000f088210 */ /* 0x000fe20007ffe0ff */
[----:B------:R-:W-:Y:S02]  /*4e20*/  @!P0 IMAD R0, R7, R6, R0 ;  /* 0x0000000607008224 */ /* 0x000fe400078e0200 */
[----:B------:R-:W-:Y:S02]  /*4e30*/  IMAD R75, R70, R2, R75 ;  /* 0x00000002464b7224 */ /* 0x000fe400078e024b */
[----:B------:R-:W-:Y:S02]  /*4e40*/  @!P0 IMAD R5, R8, R72, R3 ;  /* 0x0000004808058224 */ /* 0x000fe400078e0203 */
[----:B------:R-:W-:Y:S04]  /*4e50*/  @!P0 IMAD.MOV.U32 R3, RZ, RZ, R0 ;  /* 0x000000ffff038224 */ /* 0x000fe800078e0000 */
[----:B------:R-:W-:Y:S02]  /*4e60*/  IMAD R77, R3, R74, R77 ;  /* 0x0000004a034d7224 */ /* 0x000fe400078e024d */
[----:B------:R-:W-:Y:S07]  /*4e70*/  IMAD R75, R5, R70, R75 ;  /* 0x00000046054b7224 */ /* 0x000fee00078e024b */
.L_x_82:
[----:B-1----:R-:W-:Y:S01]  /*4e80*/  @!P1 ISETP.NE.AND P0, PT, R10, 0x1, PT ;  /* 0x000000010a00980c */ /* 0x002fe20003f05270 */
[----:B------:R-:W-:Y:S01]  /*4e90*/  @!P1 IMAD.HI.U32 R0, R77, R12, RZ ;  /* 0x0000000c4d009227 */ /* 0x000fe200078e00ff */
[----:B------:R-:W-:Y:S01]  /*4ea0*/  @!P1 ISETP.NE.AND P2, PT, R9, 0x1, PT ;  /* 0x000000010900980c */ /* 0x000fe20003f45270 */
[----:B------:R-:W-:Y:S01]  /*4eb0*/  ULOP3.LUT UP0, URZ, UR48, 0x1b0, URZ, 0xc0, !UPT ;  /* 0x000001b030ff7892 */ /* 0x000fe2000f80c0ff */
[----:B------:R-:W-:Y:S01]  /*4ec0*/  R2UR UR42, R21 ;  /* 0x00000000152a72ca */ /* 0x000fe200000e0000 */
[----:B------:R-:W-:Y:S01]  /*4ed0*/  @!P1 IMAD.HI.U32 R3, R75, R11, RZ ;  /* 0x0000000b4b039227 */ /* 0x000fe200078e00ff */
[----:B------:R-:W-:Y:S02]  /*4ee0*/  @!P1 SHF.R.U32.HI R0, RZ, R13, R0 ;  /* 0x0000000dff009219 */ /* 0x000fe40000011600 */
[----:B------:R-:W-:Y:S01]  /*4ef0*/  R2UR UR41, R20 ;  /* 0x00000000142972ca */ /* 0x000fe200000e0000 */
[----:B------:R-:W-:Y:S01]  /*4f00*/  VIADD R169, R169, 0x1 ;  /* 0x00000001a9a97836 */ /* 0x000fe20000000000 */
[----:B------:R-:W-:Y:S02]  /*4f10*/  @!P1 SHF.R.U32.HI R2, RZ, R14, R3 ;  /* 0x0000000eff029219 */ /* 0x000fe40000011603 */
[----:B------:R-:W-:Y:S02]  /*4f20*/  @!P1 SEL R3, R77, R0, !P2 ;  /* 0x000000004d039207 */ /* 0x000fe40005000000 */
[----:B------:R-:W-:Y:S02]  /*4f30*/  @!P1 SEL R2, R75, R2, !P0 ;  /* 0x000000024b029207 */ /* 0x000fe40004000000 */
[----:B------:R-:W-:Y:S01]  /*4f40*/  @P4 SHF.R.U32.HI R158, RZ, 0x10, R17 ;  /* 0x00000010ff9e4819 */ /* 0x000fe20000011611 */
[----:B------:R-:W-:Y:S02]  /*4f50*/  USHF.L.U32 UR42, UR42, 0x7, URZ ;  /* 0x000000072a2a7899 */ /* 0x000fe400080006ff */
[----:B------:R-:W-:Y:S02]  /*4f60*/  @!P1 IMAD.IADD R0, R2, 0x1, -R3 ;  /* 0x0000000102009824 */ /* 0x000fe400078e0a03 */
[----:B------:R-:W-:Y:S01]  /*4f70*/  @!P1 IMAD.IADD R2, R3, 0x1, -R2 ;  /* 0x0000000103029824 */ /* 0x000fe200078e0a02 */
[----:B------:R-:W-:Y:S01]  /*4f80*/  USHF.L.U32 UR41, UR41, 0x7, URZ ;  /* 0x0000000729297899 */ /* 0x000fe200080006ff */
[----:B------:R-:W-:Y:S02]  /*4f90*/  @!P1 IMAD R77, R0, R9, R77 ;  /* 0x00000009004d9224 */ /* 0x000fe400078e024d */
[----:B------:R-:W-:Y:S01]  /*4fa0*/  @!P1 IMAD R75, R2, R10, R75 ;  /* 0x0000000a024b9224 */ /* 0x000fe200078e024b */
[----:B------:R-:W-:Y:S08]  /*4fb0*/  BRA.U !UP0, `(.L_x_83) ;  /* 0x0000000108407547 */ /* 0x000ff0000b800000 */
[----:B------:R-:W1:Y:S01]  /*4fc0*/  LDCU.64 UR8, c[0x4][0x80] ;  /* 0x01001000ff0877ac */ /* 0x000e620008000a00 */
[----:B------:R-:W-:Y:S01]  /*4fd0*/  MOV R3, 0x0 ;  /* 0x0000000000037802 */ /* 0x000fe20000000f00 */
[----:B------:R-:W-:Y:S02]  /*4fe0*/  HFMA2 R12, -RZ, RZ, 0, 5.9604644775390625e-08 ;  /* 0x00000001ff0c7431 */ /* 0x000fe400000001ff */
[----:B------:R-:W-:Y:S02]  /*4ff0*/  IMAD.MOV.U32 R8, RZ, RZ, 0x70 ;  /* 0x00000070ff087424 */ /* 0x000fe400078e00ff */
[----:B------:R-:W-:Y:S01]  /*5000*/  IMAD.MOV.U32 R13, RZ, RZ, RZ ;  /* 0x000000ffff0d7224 */ /* 0x000fe200078e00ff */
[----:B------:R-:W2:Y:S01]  /*5010*/  LDCU.64 UR6, c[0x4][0x88] ;  /* 0x01001100ff0677ac */ /* 0x000ea20008000a00 */
[----:B------:R-:W3:Y:S01]  /*5020*/  LDC.64 R2, c[0x4][R3] ;  /* 0x0100000003027b82 */ /* 0x000ee20000000a00 */
[----:B------:R-:W4:Y:S01]  /*5030*/  LDCU.64 UR4, c[0x4][0x8] ;  /* 0x01000100ff0477ac */ /* 0x000f220008000a00 */
[----:B-1----:R-:W-:Y:S01]  /*5040*/  MOV R5, UR9 ;  /* 0x0000000900057c02 */ /* 0x002fe20008000f00 */
[----:B------:R-:W-:Y:S01]  /*5050*/  IMAD.U32 R4, RZ, RZ, UR8 ;  /* 0x00000008ff047e24 */ /* 0x000fe2000f8e00ff */
[----:B--2---:R-:W-:Y:S01]  /*5060*/  MOV R7, UR7 ;  /* 0x0000000700077c02 */ /* 0x004fe20008000f00 */
[----:B------:R-:W-:Y:S01]  /*5070*/  IMAD.U32 R6, RZ, RZ, UR6 ;  /* 0x00000006ff067e24 */ /* 0x000fe2000f8e00ff */
[----:B----4-:R-:W-:Y:S01]  /*5080*/  MOV R11, UR5 ;  /* 0x00000005000b7c02 */ /* 0x010fe20008000f00 */
[----:B------:R-:W-:Y:S02]  /*5090*/  IMAD.U32 R10, RZ, RZ, UR4 ;  /* 0x00000004ff0a7e24 */ /* 0x000fe4000f8e00ff */
[----:B------:R-:W-:Y:S07]  /*50a0*/  LEPC R20, `(.L_x_83) ;  /* 0x000000001014794e */ /* 0x000fee0000000000 */
[----:B---3-5:R-:W-:Y:S05]  /*50b0*/  CALL.ABS.NOINC R2 ;  /* 0x0000000002007343 */ /* 0x028fea0003c00000 */
.L_x_83:
[----:B------:R-:W-:Y:S01]  /*50c0*/  LOP3.LUT P0, RZ, R166, 0x1b0, RZ, 0xc0, !PT ;  /* 0x000001b0a6ff7812 */ /* 0x000fe2000780c0ff */
[----:B------:R-:W-:Y:S11]  /*50d0*/  BSSY.RECONVERGENT B6, `(.L_x_84) ;  /* 0x0000013000067945 */ /* 0x000ff60003800200 */
[----:B------:R-:W-:Y:S01]  /*50e0*/  @!UPT UIADD3 URZ, UPT, UPT, URZ, URZ, URZ ;  /* 0x000000fffffff290 */ /* 0x000fe2000fffe0ff */
[----:B------:R-:W-:Y:S05]  /*50f0*/  @!P0 BRA `(.L_x_85) ;  /* 0x0000000000408947 */ /* 0x000fea0003800000 */
        /* <DEDUP_REMOVED lines=16> */
.L_x_85:
[----:B------:R-:W-:Y:S05]  /*5200*/  BSYNC.RECONVERGENT B6 ;  /* 0x0000000000067941 */ /* 0x000fea0003800200 */
.L_x_84:
[----:B------:R-:W-:Y:S01]  /*5210*/  ISETP.NE.U32.AND P4, PT, R146, RZ, PT ;  /* 0x000000ff9200720c */ /* 0x000fe20003f85070 */
[----:B------:R-:W-:Y:S01]  /*5220*/  UISETP.NE.AND UP2, UPT, UR50, URZ, UPT ;  /* 0x000000ff3200728c */ /* 0x000fe2000bf45270 */
[----:B------:R-:W-:Y:S01]  /*5230*/  ISETP.NE.U32.AND P2, PT, RZ, UR38, PT ;  /* 0x00000026ff007c0c */ /* 0x000fe2000bf45070 */
[----:B------:R-:W-:Y:S01]  /*5240*/  UISETP.NE.U32.AND UP1, UPT, UR44, URZ, UPT ;  /* 0x000000ff2c00728c */ /* 0x000fe2000bf25070 */
[----:B------:R-:W-:Y:S01]  /*5250*/  ISETP.NE.AND.EX P4, PT, R147, RZ, PT, P4 ;  /* 0x000000ff9300720c */ /* 0x000fe20003f85340 */
[----:B------:R-:W-:Y:S01]  /*5260*/  UPLOP3.LUT UP0, UPT, UPT, UPT, UPT, 0x40, 0x4 ;  /* 0x000000000004789c */ /* 0x000fe20003f0e870 */
[----:B------:R-:W-:Y:S01]  /*5270*/  ISETP.NE.AND.EX P2, PT, RZ, UR39, PT, P2 ;  /* 0x00000027ff007c0c */ /* 0x000fe2000bf45320 */
[----:B------:R-:W-:Y:S01]  /*5280*/  UISETP.NE.AND.EX UP1, UPT, UR45, URZ, UPT, UP1 ;  /* 0x000000ff2d00728c */ /* 0x000fe2000bf25310 */
[----:B------:R-:W-:Y:S04]  /*5290*/  PLOP3.LUT P1, PT, PT, PT, UP2, 0x80, 0x8 ;  /* 0x000000000008781c */ /* 0x000fe80003f2f028 */
[----:B------:R-:W-:Y:S06]  /*52a0*/  @UP2 UPLOP3.LUT UP0, UPT, UPT, UPT, UP1, 0x80, 0x8 ;  /* 0x000000000008289c */ /* 0x000fec0003f0f010 */
[----:B------:R-:W-:Y:S01]  /*52b0*/  PLOP3.LUT P0, PT, PT, PT, UP0, 0x80, 0x8 ;  /* 0x000000000008781c */ /* 0x000fe20003f0f008 */
[----:B------:R-:W-:Y:S01]  /*52c0*/  @!UPT UIADD3 URZ, UPT, UPT, URZ, URZ, URZ ;  /* 0x000000fffffff290 */ /* 0x000fe2000fffe0ff */
[----:B------:R-:W-:Y:S11]  /*52d0*/  BRA.U !UP1, `(.L_x_86) ;  /* 0x0000000109387547 */ /* 0x000ff6000b800000 */
[----:B------:R-:W-:Y:S01]  /*52e0*/  UISETP.NE.U32.AND UP0, UPT, UR38, URZ, UPT ;  /* 0x000000ff2600728c */ /* 0x000fe2000bf05070 */
[----:B------:R-:W-:Y:S02]  /*52f0*/  HFMA2 R0, -RZ, RZ, 0, 5.9604644775390625e-08 ;  /* 0x00000001ff007431 */ /* 0x000fe400000001ff */
[----:B------:R-:W-:Y:S01]  /*5300*/  IMAD.MOV.U32 R151, RZ, RZ, 0x1 ;  /* 0x00000001ff977424 */ /* 0x000fe200078e00ff */
[----:B------:R-:W-:Y:S06]  /*5310*/  UISETP.NE.AND.EX UP0, UPT, UR39, URZ, UPT, UP0 ;  /* 0x000000ff2700728c */ /* 0x000fec000bf05300 */
[----:B------:R-:W-:Y:S05]  /*5320*/  PLOP3.LUT P3, PT, PT, PT, UP0, 0x80, 0x8 ;  /* 0x000000000008781c */ /* 0x000fea0003f6f008 */
[----:B------:R-:W1:Y:S01]  /*5330*/  @UP0 LDCU.64 UR6, c[0x0][0x888] ;  /* 0x00011100ff0607ac */ /* 0x000e620008000a00 */
[----:B------:R-:W-:Y:S07]  /*5340*/  @UP0 UIMAD UR4, UR36, UR44, URZ ;  /* 0x0000002c240402a4 */ /* 0x000fee000f8e02ff */
[----:B------:R-:W-:Y:S01]  /*5350*/  @!P3 PRMT R151, R0, 0x7610, R151 ;  /* 0x000076100097b816 */ /* 0x000fe20000000097 */
[----:B-1----:R-:W-:Y:S03]  /*5360*/  @UP0 UIMAD.WIDE UR6, UR4, 0x4, UR6 ;  /* 0x00000004040608a5 */ /* 0x002fe6000f8e0206 */
[----:B------:R-:W1:Y:S03]  /*5370*/  @!UP0 LDCU UR4, c[0x0][0x880] ;  /* 0x00011000ff0487ac */ /* 0x000e660008000800 */
[----:B------:R-:W-:Y:S01]  /*5380*/  IMAD.U32 R2, RZ, RZ, UR6 ;  /* 0x00000006ff027e24 */ /* 0x000fe2000f8e00ff */
[----:B------:R-:W-:Y:S05]  /*5390*/  MOV R3, UR7 ;  /* 0x0000000700037c02 */ /* 0x000fea0008000f00 */
[----:B-----5:R2:W5:Y:S02]  /*53a0*/  @P3 LDG.E R82, desc[UR46][R2.64] ;  /* 0x0000002e02523981 */ /* 0x020564000c1e1900 */
[----:B-12---:R-:W-:Y:S02]  /*53b0*/  @!P3 IMAD.U32 R82, RZ, RZ, UR4 ;  /* 0x00000004ff52be24 */ /* 0x006fe4000f8e00ff */
.L_x_86:
[----:B------:R-:W-:Y:S05]  /*53c0*/  @!P4 BRA `(.L_x_87) ;  /* 0x000000000020c947 */ /* 0x000fea0003800000 */
[----:B------:R-:W-:Y:S04]  /*53d0*/  ISETP.NE.U32.AND P3, PT, R144, RZ, PT ;  /* 0x000000ff9000720c */ /* 0x000fe80003f65070 */
[----:B------:R-:W-:Y:S11]  /*53e0*/  ISETP.NE.AND.EX P3, PT, R145, RZ, PT, P3 ;  /* 0x000000ff9100720c */ /* 0x000ff60003f65330 */
[----:B------:R-:W-:Y:S02]  /*53f0*/  @!UPT UIADD3 URZ, UPT, UPT, URZ, URZ, URZ ;  /* 0x000000fffffff290 */ /* 0x000fe4000fffe0ff */
[----:B------:R-:W1:Y:S01]  /*5400*/  @P3 LDC.64 R2, c[0x0][0x8a8] ;  /* 0x00022a00ff023b82 */ /* 0x000e620000000a00 */
[----:B------:R-:W-:Y:S04]  /*5410*/  @P3 IMAD R0, R146, UR36, RZ ;  /* 0x0000002492003c24 */ /* 0x000fe8000f8e02ff */
[----:B-1----:R-:W-:Y:S05]  /*5420*/  @P3 IMAD.WIDE R2, R0, 0x4, R2 ;  /* 0x0000000400023825 */ /* 0x002fea00078e0202 */
[----:B-----5:R1:W5:Y:S02]  /*5430*/  @P3 LDG.E R78, desc[UR46][R2.64] ;  /* 0x0000002e024e3981 */ /* 0x020364000c1e1900 */
[----:B-1----:R-:W2:Y:S02]  /*5440*/  @!P3 LDC R78, c[0x0][0x8a0] ;  /* 0x00022800ff4ebb82 */ /* 0x002ea40000000800 */
.L_x_87:
[----:B-----5:R-:W-:Y:S01]  /*5450*/  ISETP.NE.AND P4, PT, R82, RZ, PT ;  /* 0x000000ff5200720c */ /* 0x020fe20003f85270 */
[----:B------:R-:W-:Y:S01]  /*5460*/  BSSY B1, `(.L_x_88) ;  /* 0x0000048000017945 */ /* 0x000fe20003800000 */
[----:B------:R-:W-:Y:S01]  /*5470*/  SEL R7, RZ, 0xffffffff, P2 ;  /* 0xffffffffff077807 */ /* 0x000fe20001000000 */
[----:B------:R-:W-:Y:S01]  /*5480*/  IMAD.MOV.U32 R117, RZ, RZ, 0x1 ;  /* 0x00000001ff757424 */ /* 0x000fe200078e00ff */
[----:B------:R-:W-:Y:S01]  /*5490*/  LOP3.LUT P3, RZ, R151, 0xff, RZ, 0xc0, !PT ;  /* 0x000000ff97ff7812 */ /* 0x000fe2000786c0ff */
[----:B------:R-:W-:Y:S01]  /*54a0*/  IMAD R80, R76, 0x80, R79 ;  /* 0x000000804c507824 */ /* 0x000fe200078e024f */
[----:B------:R-:W-:Y:S02]  /*54b0*/  @P1 SEL R0, RZ, 0xffffffff, P4 ;  /* 0xffffffffff001807 */ /* 0x000fe40002000000 */
[----:B------:R-:W-:Y:S02]  /*54c0*/  CS2R R98, SRZ ;  /* 0x0000000000627805 */ /* 0x000fe4000001ff00 */
[----:B------:R-:W-:Y:S02]  /*54d0*/  LEA R3, R160, UR49, 0x3 ;  /* 0x00000031a0037c11 */ /* 0x000fe4000f8e18ff */
[----:B------:R-:W-:Y:S02]  /*54e0*/  CS2R R96, SRZ ;  /* 0x0000000000607805 */ /* 0x000fe4000001ff00 */
[----:B------:R-:W-:Y:S02]  /*54f0*/  @P0 SEL R0, R7, R0, !P3 ;  /* 0x0000000007000207 */ /* 0x000fe40005800000 */
[----:B------:R-:W-:Y:S02]  /*5500*/  CS2R R94, SRZ ;  /* 0x00000000005e7805 */ /* 0x000fe4000001ff00 */
[----:B------:R-:W-:Y:S02]  /*5510*/  LEA R116, R76, UR49, 0x3 ;  /* 0x000000314c747c11 */ /* 0x000fe4000f8e18ff */
[----:B------:R-:W-:Y:S02]  /*5520*/  CS2R R92, SRZ ;  /* 0x00000000005c7805 */ /* 0x000fe4000001ff00 */
[----:B------:R-:W-:Y:S02]  /*5530*/  @P1 LOP3.LUT R0, R0, 0x1, RZ, 0xc0, !PT ;  /* 0x0000000100001812 */ /* 0x000fe400078ec0ff */
[----:B------:R-:W-:Y:S02]  /*5540*/  CS2R R90, SRZ ;  /* 0x00000000005a7805 */ /* 0x000fe4000001ff00 */
[----:B------:R-:W-:Y:S02]  /*5550*/  SHF.L.U32 R5, R162, 0x1f, RZ ;  /* 0x0000001fa2057819 */ /* 0x000fe400000006ff */
[----:B------:R-:W-:Y:S02]  /*5560*/  CS2R R88, SRZ ;  /* 0x0000000000587805 */ /* 0x000fe4000001ff00 */
[----:B------:R-:W-:Y:S02]  /*5570*/  ISETP.NE.U32.OR P6, PT, R0, 0x1, !P1 ;  /* 0x000000010000780c */ /* 0x000fe40004fc5470 */
[----:B------:R-:W-:Y:S02]  /*5580*/  CS2R R102, SRZ ;  /* 0x0000000000667805 */ /* 0x000fe4000001ff00 */
[----:B------:R-:W-:Y:S02]  /*5590*/  PLOP3.LUT P2, PT, PT, PT, UP1, 0x80, 0x8 ;  /* 0x000000000008781c */ /* 0x000fe40003f4f018 */
[----:B------:R-:W-:Y:S02]  /*55a0*/  CS2R R100, SRZ ;  /* 0x0000000000647805 */ /* 0x000fe4000001ff00 */
[----:B------:R-:W-:Y:S02]  /*55b0*/  SEL R0, RZ, 0xffffffff, P4 ;  /* 0xffffffffff007807 */ /* 0x000fe40002000000 */
[----:B------:R-:W-:Y:S03]  /*55c0*/  P2R R104, PR, RZ, 0x40 ;  /* 0x00000040ff687803 */ /* 0x000fe60000000000 */
[----:B------:R-:W-:Y:S04]  /*55d0*/  @P6 SHF.L.U32 R2, R159, 0x1f, RZ ;  /* 0x0000001f9f026819 */ /* 0x000fe800000006ff */
[----:B------:R-:W-:Y:S01]  /*55e0*/  @P2 SEL R0, R7, R0, !P3 ;  /* 0x0000000007002207 */ /* 0x000fe20005800000 */
[----:B------:R-:W1:Y:S03]  /*55f0*/  @P6 SYNCS.PHASECHK.TRANS64.TRYWAIT P1, [R3+URZ+0x60], R2 ;  /* 0x00006002030065a7 */ /* 0x000e6600080211ff */
[----:B------:R-:W-:Y:S04]  /*5600*/  LOP3.LUT R0, R0, 0x1, RZ, 0xc0, !PT ;  /* 0x0000000100007812 */ /* 0x000fe800078ec0ff */
[----:B------:R-:W-:Y:S04]  /*5610*/  ISETP.NE.U32.AND P5, PT, R0, 0x1, PT ;  /* 0x000000010000780c */ /* 0x000fe80003fa5070 */
[----:B------:R-:W-:Y:S01]  /*5620*/  P2R R118, PR, RZ, 0x20 ;  /* 0x00000020ff767803 */ /* 0x000fe20000000000 */
[----:B------:R3:W4:Y:S01]  /*5630*/  SYNCS.PHASECHK.TRANS64.TRYWAIT P0, [R116+URZ+0xb0], R5 ;  /* 0x0000b005740075a7 */ /* 0x00072200080011ff */
[----:B-1----:R-:W-:Y:S01]  /*5640*/  @P6 SEL R117, RZ, 0x1, !P1 ;  /* 0x00000001ff756807 */ /* 0x002fe20004800000 */
[----:B---3--:R-:W-:Y:S06]  /*5650*/  @!P6 BRA `(.L_x_89) ;  /* 0x0000000000a0e947 */ /* 0x008fec0003800000 */
[----:B------:R-:W-:Y:S01]  /*5660*/  @P5 IMAD R7, R160, 0x2000, R153 ;  /* 0x00002000a0075824 */ /* 0x000fe200078e0299 */
[----:B------:R-:W-:Y:S01]  /*5670*/  ISETP.NE.AND P1, PT, R117, RZ, PT ;  /* 0x000000ff7500720c */ /* 0x000fe20003f25270 */
[----:B------:R-:W-:Y:S01]  /*5680*/  BSSY B0, `(.L_x_90) ;  /* 0x0000011000007945 */ /* 0x000fe20003800000 */
[----:B------:R-:W-:Y:S01]  /*5690*/  CS2R R102, SRZ ;  /* 0x0000000000667805 */ /* 0x000fe2000001ff00 */
[----:B------:R-:W-:Y:S01]  /*56a0*/  @P5 VIADD R2, R7, UR49 ;  /* 0x0000003107025c36 */ /* 0x000fe20008000000 */
[----:B------:R-:W-:Y:S02]  /*56b0*/  CS2R R100, SRZ ;  /* 0x0000000000647805 */ /* 0x000fe4000001ff00 */
[----:B------:R-:W-:Y:S02]  /*56c0*/  CS2R R90, SRZ ;  /* 0x00000000005a7805 */ /* 0x000fe4000001ff00 */
[----:B------:R-:W-:Y:S01]  /*56d0*/  CS2R R88, SRZ ;  /* 0x0000000000587805 */ /* 0x000fe2000001ff00 */
[--C-:B------:R-:W-:Y:S01]  /*56e0*/  @P5 IMAD.IADD R6, R165, 0x1, R2.reuse ;  /* 0x00000001a5065824 */ /* 0x100fe200078e0202 */
[----:B------:R-:W-:Y:S01]  /*56f0*/  CS2R R94, SRZ ;  /* 0x00000000005e7805 */ /* 0x000fe2000001ff00 */
[--C-:B------:R-:W-:Y:S01]  /*5700*/  @P5 IMAD.IADD R4, R164, 0x1, R2.reuse ;  /* 0x00000001a4045824 */ /* 0x100fe200078e0202 */
[----:B------:R-:W-:Y:S01]  /*5710*/  CS2R R92, SRZ ;  /* 0x00000000005c7805 */ /* 0x000fe2000001ff00 */
[----:B------:R-:W-:Y:S01]  /*5720*/  @P5 IMAD R2, R163, 0x10, R2 ;  /* 0x00000010a3025824 */ /* 0x000fe200078e0202 */
[----:B------:R-:W-:Y:S02]  /*5730*/  CS2R R98, SRZ ;  /* 0x0000000000627805 */ /* 0x000fe4000001ff00 */
[----:B------:R-:W-:Y:S01]  /*5740*/  CS2R R96, SRZ ;  /* 0x0000000000607805 */ /* 0x000fe2000001ff00 */
[----:B------:R-:W-:Y:S06]  /*5750*/  @P1 BRA `(.L_x_91) ;  /* 0x00000000000c1947 */ /* 0x000fec0003800000 */
[----:B------:R-:W-:Y:S04]  /*5760*/  SHF.L.U32 R0, R159, 0x1f, RZ ;  /* 0x0000001f9f007819 */ /* 0x000fe800000006ff */
[----:B------:R-:W1:Y:S02]  /*5770*/  SYNCS.PHASECHK.TRANS64.TRYWAIT P1, [R3+URZ+0x60], R0 ;  /* 0x00006000030075a7 */ /* 0x000e6400080211ff */
[----:B-1----:R-:W-:Y:S05]  /*5780*/  @!P1 BRA `(.L_x_92) ;  /* 0x0000003400849947 */ /* 0x002fea0003800000 */
.L_x_91:
[----:B------:R-:W-:Y:S05]  /*5790*/  BSYNC B0 ;  /* 0x0000000000007941 */ /* 0x000fea0003800000 */
.L_x_90:
[----:B------:R-:W-:Y:S01]  /*57a0*/  ISETP.NE.AND P1, PT, R118, RZ, PT ;  /* 0x000000ff7600720c */ /* 0x000fe20003f25270 */
[----:B-1----:R-:W-:Y:S02]  /*57b0*/  VIADD R3, R3, 0x70 ;  /* 0x0000007003037836 */ /* 0x002fe40000000000 */
[----:B------:R-:W-:Y:S02]  /*57c0*/  IMAD.U32 R0, RZ, RZ, UR37 ;  /* 0x00000025ff007e24 */ /* 0x000fe4000f8e00ff */
[----:B------:R-:W-:Y:S03]  /*57d0*/  VIADD R160, R160, 0x1 ;  /* 0x00000001a0a07836 */ /* 0x000fe60000000000 */
[----:B------:R-:W-:Y:S05]  /*57e0*/  PRMT R0, R0, 0x654, R3 ;  /* 0x0000065400007816 */ /* 0x000fea0000000003 */
[----:B------:R1:W3:Y:S04]  /*57f0*/  @P1 LDS.128 R100, [R7+UR49+0x200] ;  /* 0x0002003107641984 */ /* 0x0002e80008000c00 */
[----:B------:R1:W1:Y:S04]  /*5800*/  @P1 LDS.128 R88, [R6+0x200] ;  /* 0x0002000006581984 */ /* 0x0002680000000c00 */
[----:B------:R1:W1:Y:S04]  /*5810*/  @P1 LDS.128 R92, [R4+0x200] ;  /* 0x00020000045c1984 */ /* 0x0002680000000c00 */
[----:B------:R1:W1:Y:S01]  /*5820*/  @P1 LDS.128 R96, [R2+0x200] ;  /* 0x0002000002601984 */ /* 0x0002620000000c00 */
[C---:B------:R-:W-:Y:S01]  /*5830*/  ISETP.NE.AND P1, PT, R160.reuse, 0x2, PT ;  /* 0x00000002a000780c */ /* 0x040fe20003f25270 */
[----:B------:R-:W-:Y:S01]  /*5840*/  @!PT LDS RZ, [RZ] ;  /* 0x00000000fffff984 */ /* 0x000fe20000000800 */
[----:B------:R-:W-:Y:S01]  /*5850*/  @!PT LDS RZ, [RZ] ;  /* 0x00000000fffff984 */ /* 0x000fe20000000800 */
[----:B------:R-:W-:Y:S01]  /*5860*/  @!PT LDS RZ, [RZ] ;  /* 0x00000000fffff984 */ /* 0x000fe20000000800 */
[----:B------:R-:W-:Y:S01]  /*5870*/  @!PT LDS RZ, [RZ] ;  /* 0x00000000fffff984 */ /* 0x000fe20000000800 */
[----:B------:R5:W-:Y:S06]  /*5880*/  MEMBAR.ALL.CTA ;  /* 0x0000000000007992 */ /* 0x000bec0000008000 */
[----:B-----5:R-:W5:Y:S01]  /*5890*/  FENCE.VIEW.ASYNC.S ;  /* 0x00000000000073c6 */ /* 0x020f620000000000 */
[----:B------:R-:W-:Y:S01]  /*58a0*/  SEL R160, R160, RZ, P1 ;  /* 0x000000ffa0a07207 */ /* 0x000fe20000800000 */
[----:B-----5:R5:W-:Y:S02]  /*58b0*/  SYNCS.ARRIVE.TRANS64.RED.A1T0 RZ, [R0+URZ], RZ ;  /* 0x000000ff00ff79a7 */ /* 0x020be400081004ff */
[----:B-----5:R-:W-:Y:S04]  /*58c0*/  SEL R0, RZ, 0x1, P1 ;  /* 0x00000001ff007807 */ /* 0x020fe80000800000 */
[----:B---3--:R-:W-:Y:S02]  /*58d0*/  LOP3.LUT R159, R159, R0, RZ, 0x3c, !PT ;  /* 0x000000009f9f7212 */ /* 0x008fe400078e3cff */
.L_x_89:
[----:B------:R-:W-:Y:S05]  /*58e0*/  BSYNC B1 ;  /* 0x0000000000017941 */ /* 0x000fea0003800000 */
.L_x_88:
[----:B------:R-:W-:Y:S04]  /*58f0*/  SHF.R.U32.HI R3, RZ, 0x15, R80 ;  /* 0x00000015ff037819 */ /* 0x000fe80000011650 */
[----:B------:R-:W-:Y:S01]  /*5900*/  LOP3.LUT P1, RZ, R3, 0x3, R154, 0x48, !PT ;  /* 0x0000000303ff7812 */ /* 0x000fe2000782489a */
[----:B------:R-:W-:Y:S01]  /*5910*/  @!UPT UIADD3 URZ, UPT, UPT, URZ, URZ, URZ ;  /* 0x000000fffffff290 */ /* 0x000fe2000fffe0ff */
[----:B----4-:R-:W-:Y:S11]  /*5920*/  @P0 BRA `(.L_x_93) ;  /* 0x0000000000080947 */ /* 0x010ff60003800000 */
[----:B------:R-:W3:Y:S02]  /*5930*/  SYNCS.PHASECHK.TRANS64.TRYWAIT P0, [R116+URZ+0xb0], R5 ;  /* 0x0000b005740075a7 */ /* 0x000ee400080011ff */
[----:B---3--:R-:W-:Y:S05]  /*5940*/  @!P0 BRA `(.L_x_94) ;  /* 0x0000003400288947 */ /* 0x008fea0003800000 */
.L_x_93:
[----:B------:R-:W-:Y:S05]  /*5950*/  @!P1 BRA `(.L_x_95) ;  /* 0x0000000000409947 */ /* 0x000fea0003800000 */
[----:B------:R-:W3:Y:S01]  /*5960*/  LDCU.64 UR8, c[0x4][0x70] ;  /* 0x01000e00ff0877ac */ /* 0x000ee20008000a00 */
[----:B------:R-:W-:Y:S01]  /*5970*/  MOV R3, 0x0 ;  /* 0x0000000000037802 */ /* 0x000fe20000000f00 */
[----:B------:R-:W-:Y:S02]  /*5980*/  HFMA2 R12, -RZ, RZ, 0, 5.9604644775390625e-08 ;  /* 0x00000001ff0c7431 */ /* 0x000fe400000001ff */
[----:B------:R-:W-:Y:S02]  /*5990*/  IMAD.MOV.U32 R8, RZ, RZ, 0x192 ;  /* 0x00000192ff087424 */ /* 0x000fe400078e00ff */
[----:B------:R-:W-:Y:S01]  /*59a0*/  IMAD.MOV.U32 R13, RZ, RZ, RZ ;  /* 0x000000ffff0d7224 */ /* 0x000fe200078e00ff */
[----:B------:R-:W4:Y:S01]  /*59b0*/  LDCU.64 UR6, c[0x4][0x78] ;  /* 0x01000f00ff0677ac */ /* 0x000f220008000a00 */
[----:B-1----:R-:W1:Y:S01]  /*59c0*/  LDC.64 R2, c[0x4][R3] ;  /* 0x0100000003027b82 */ /* 0x002e620000000a00 */
[----:B------:R-:W5:Y:S01]  /*59d0*/  LDCU.64 UR4, c[0x4][0x10] ;  /* 0x01000200ff0477ac */ /* 0x000f620008000a00 */
[----:B---3--:R-:W-:Y:S01]  /*59e0*/  MOV R5, UR9 ;  /* 0x0000000900057c02 */ /* 0x008fe20008000f00 */
[----:B------:R-:W-:Y:S01]  /*59f0*/  IMAD.U32 R4, RZ, RZ, UR8 ;  /* 0x00000008ff047e24 */ /* 0x000fe2000f8e00ff */
[----:B----4-:R-:W-:Y:S01]  /*5a00*/  MOV R7, UR7 ;  /* 0x0000000700077c02 */ /* 0x010fe20008000f00 */
[----:B------:R-:W-:Y:S01]  /*5a10*/  IMAD.U32 R6, RZ, RZ, UR6 ;  /* 0x00000006ff067e24 */ /* 0x000fe2000f8e00ff */
[----:B-----5:R-:W-:Y:S01]  /*5a20*/  MOV R11, UR5 ;  /* 0x00000005000b7c02 */ /* 0x020fe20008000f00 */
[----:B------:R-:W-:Y:S02]  /*5a30*/  IMAD.U32 R10, RZ, RZ, UR4 ;  /* 0x00000004ff0a7e24 */ /* 0x000fe4000f8e00ff */
[----:B------:R-:W-:Y:S07]  /*5a40*/  LEPC R20, `(.L_x_95) ;  /* 0x000000001014794e */ /* 0x000fee0000000000 */
[----:B-12---:R-:W-:Y:S05]  /*5a50*/  CALL.ABS.NOINC R2 ;  /* 0x0000000002007343 */ /* 0x006fea0003c00000 */
.L_x_95:
[----:B------:R-:W-:Y:S01]  /*5a60*/  SHF.L.U32 R83, R100, 0x10, RZ ;  /* 0x0000001064537819 */ /* 0x000fe200000006ff */
[----:B------:R-:W-:Y:S05]  /*5a70*/  WARPSYNC.ALL ;  /* 0x0000000000007948 */ /* 0x000fea0003800000 */
[----:B------:R-:W-:Y:S01]  /*5a80*/  R2UR UR4, R80 ;  /* 0x00000000500472ca */ /* 0x000fe200000e0000 */
[----:B------:R-:W-:Y:S01]  /*5a90*/  BSSY.RECONVERGENT B0, `(.L_x_96) ;  /* 0x0000121000007945 */ /* 0x000fe20003800200 */
[----:B------:R-:W-:Y:S02]  /*5aa0*/  ISETP.NE.AND P6, PT, R104, RZ, PT ;  /* 0x000000ff6800720c */ /* 0x000fe40003fc5270 */
[----:B------:R-:W-:Y:S02]  /*5ab0*/  IADD3 R119, PT, PT, R153, UR49, RZ ;  /* 0x0000003199777c10 */ /* 0x000fe4000fffe0ff */
[----:B------:R-:W-:Y:S02]  /*5ac0*/  SHF.L.U32 R124, R163, 0x4, RZ ;  /* 0x00000004a37c7819 */ /* 0x000fe400000006ff */
[-C--:B------:R-:W-:Y:S02]  /*5ad0*/  IADD3 R172, PT, PT, R165, R119.reuse, RZ ;  /* 0x00000077a5ac7210 */ /* 0x080fe40007ffe0ff */
[----:B------:R-:W-:Y:S02]  /*5ae0*/  IADD3 R171, PT, PT, R164, R119, RZ ;  /* 0x00000077a4ab7210 */ /* 0x000fe40007ffe0ff */
[----:B------:R-:W-:Y:S01]  /*5af0*/  IADD3 R170, PT, PT, R119, R124, RZ ;  /* 0x0000007c77aa7210 */ /* 0x000fe20007ffe0ff */
[----:B-1-3--:R-:W2:Y:S01]  /*5b00*/  LDTM.x64 R4, tmem[UR4] ;  /* 0x00000004000479ee */ /* 0x00aea20008340000 */
[C---:B------:R-:W-:Y:S02]  /*5b10*/  PRMT R81, R100.reuse, 0x8880, RZ ;  /* 0x0000888064517816 */ /* 0x040fe400000000ff */
[----:B------:R-:W-:Y:S02]  /*5b20*/  SHF.R.S32.HI R83, RZ, 0x18, R83 ;  /* 0x00000018ff537819 */ /* 0x000fe40000011453 */
[----:B------:R-:W-:Y:S02]  /*5b30*/  SHF.R.S32.HI R86, RZ, 0x18, R101 ;  /* 0x00000018ff567819 */ /* 0x000fe40000011465 */
[----:B------:R-:W-:Y:S02]  /*5b40*/  SHF.L.U32 R84, R100, 0x8, RZ ;  /* 0x0000000864547819 */ /* 0x000fe400000006ff */
[----:B------:R-:W-:Y:S02]  /*5b50*/  SHF.L.U32 R85, R101, 0x8, RZ ;  /* 0x0000000865557819 */ /* 0x000fe400000006ff */
[----:B------:R-:W-:Y:S02]  /*5b60*/  SHF.R.S32.HI R84, RZ, 0x18, R84 ;  /* 0x00000018ff547819 */ /* 0x000fe40000011454 */
[----:B------:R-:W-:Y:S02]  /*5b70*/  SHF.R.S32.HI R85, RZ, 0x18, R85 ;  /* 0x00000018ff557819 */ /* 0x000fe40000011455 */
[----:B------:R-:W-:Y:S02]  /*5b80*/  SHF.L.U32 R87, R98, 0x8, RZ ;  /* 0x0000000862577819 */ /* 0x000fe400000006ff */
[----:B------:R-:W-:Y:S02]  /*5b90*/  ISETP.NE.AND P0, PT, R167, RZ, PT ;  /* 0x000000ffa700720c */ /* 0x000fe40003f05270 */
[----:B------:R-:W-:Y:S02]  /*5ba0*/  SHF.R.S32.HI R87, RZ, 0x18, R87 ;  /* 0x00000018ff577819 */ /* 0x000fe40000011457 */
[----:B------:R-:W-:Y:S02]  /*5bb0*/  LEA R125, R160, UR49, 0x3 ;  /* 0x00000031a07d7c11 */ /* 0x000fe4000f8e18ff */
[----:B------:R-:W-:Y:S01]  /*5bc0*/  @P6 SHF.L.U32 R126, R159, 0x1f, RZ ;  /* 0x0000001f9f7e6819 */ /* 0x000fe200000006ff */
[C---:B--2---:R-:W-:Y:S02]  /*5bd0*/  IMAD R0, R78.reuse, R4, RZ ;  /* 0x000000044e007224 */ /* 0x044fe400078e02ff */
[C---:B------:R-:W-:Y:S02]  /*5be0*/  IMAD R2, R78.reuse, R5, RZ ;  /* 0x000000054e027224 */ /* 0x040fe400078e02ff */
[----:B------:R-:W-:Y:S02]  /*5bf0*/  IMAD R3, R78, R6, RZ ;  /* 0x000000064e037224 */ /* 0x000fe400078e02ff */
[-C--:B------:R-:W-:Y:S01]  /*5c00*/  IMAD R0, R81, R82.reuse, R0 ;  /* 0x0000005251007224 */ /* 0x080fe200078e0200 */
[----:B------:R-:W-:Y:S01]  /*5c10*/  SHF.R.S32.HI R81, RZ, 0x18, R100 ;  /* 0x00000018ff517819 */ /* 0x000fe20000011464 */
[-C--:B------:R-:W-:Y:S01]  /*5c20*/  IMAD R2, R83, R82.reuse, R2 ;  /* 0x0000005253027224 */ /* 0x080fe200078e0202 */
[C---:B------:R-:W-:Y:S01]  /*5c30*/  PRMT R83, R101.reuse, 0x8880, RZ ;  /* 0x0000888065537816 */ /* 0x040fe200000000ff */
[----:B------:R-:W-:Y:S01]  /*5c40*/  IMAD R3, R84, R82, R3 ;  /* 0x0000005254037224 */ /* 0x000fe200078e0203 */
[----:B------:R-:W-:Y:S01]  /*5c50*/  SHF.L.U32 R84, R101, 0x10, RZ ;  /* 0x0000001065547819 */ /* 0x000fe200000006ff */
[C---:B------:R-:W-:Y:S02]  /*5c60*/  IMAD R7, R78.reuse, R7, RZ ;  /* 0x000000074e077224 */ /* 0x040fe400078e02ff */
[C---:B------:R-:W-:Y:S01]  /*5c70*/  IMAD R4, R78.reuse, R8, RZ ;  /* 0x000000084e047224 */ /* 0x040fe200078e02ff */
[----:B------:R-:W-:Y:S01]  /*5c80*/  SHF.R.S32.HI R84, RZ, 0x18, R84 ;  /* 0x00000018ff547819 */ /* 0x000fe20000011454 */
[----:B------:R-:W-:Y:S02]  /*5c90*/  IMAD R5, R78, R9, RZ ;  /* 0x000000094e057224 */ /* 0x000fe400078e02ff */
[----:B------:R-:W-:Y:S01]  /*5ca0*/  IMAD R7, R81, R82, R7 ;  /* 0x0000005251077224 */ /* 0x000fe200078e0207 */
[----:B------:R-:W-:Y:S01]  /*5cb0*/  PRMT R81, R102, 0x8880, RZ ;  /* 0x0000888066517816 */ /* 0x000fe200000000ff */
[----:B------:R-:W-:Y:S02]  /*5cc0*/  IMAD R6, R78, R10, RZ ;  /* 0x0000000a4e067224 */ /* 0x000fe400078e02ff */
[-C--:B------:R-:W-:Y:S01]  /*5cd0*/  IMAD R4, R83, R82.reuse, R4 ;  /* 0x0000005253047224 */ /* 0x080fe200078e0204 */
[----:B------:R-:W-:Y:S01]  /*5ce0*/  I2IP.S8.S32.SAT R105, R7, R3, RZ ;  /* 0x0000000307697239 */ /* 0x000fe200000014ff */
[----:B------:R-:W-:Y:S01]  /*5cf0*/  IMAD R5, R84, R82, R5 ;  /* 0x0000005254057224 */ /* 0x000fe200078e0205 */
[----:B------:R-:W-:Y:S01]  /*5d00*/  SHF.L.U32 R83, R102, 0x10, RZ ;  /* 0x0000001066537819 */ /* 0x000fe200000006ff */
[----:B------:R-:W-:Y:S01]  /*5d10*/  IMAD R11, R78, R11, RZ ;  /* 0x0000000b4e0b7224 */ /* 0x000fe200078e02ff */
[----:B------:R-:W-:Y:S01]  /*5d20*/  I2IP.S8.S32.SAT R104, R2, R0, R105 ;  /* 0x0000000002687239 */ /* 0x000fe20000001469 */
[----:B------:R-:W-:Y:S01]  /*5d30*/  IMAD R6, R85, R82, R6 ;  /* 0x0000005255067224 */ /* 0x000fe200078e0206 */
[----:B------:R-:W-:Y:S01]  /*5d40*/  SHF.R.S32.HI R83, RZ, 0x18, R83 ;  /* 0x00000018ff537819 */ /* 0x000fe20000011453 */
[----:B------:R-:W-:Y:S01]  /*5d50*/  IMAD R8, R78, R12, RZ ;  /* 0x0000000c4e087224 */ /* 0x000fe200078e02ff */
[----:B------:R-:W-:Y:S01]  /*5d60*/  SHF.L.U32 R85, R102, 0x8, RZ ;  /* 0x0000000866557819 */ /* 0x000fe200000006ff */
[----:B------:R-:W-:Y:S02]  /*5d70*/  IMAD R9, R78, R13, RZ ;  /* 0x0000000d4e097224 */ /* 0x000fe400078e02ff */
[----:B------:R-:W-:Y:S01]  /*5d80*/  IMAD R11, R86, R82, R11 ;  /* 0x00000052560b7224 */ /* 0x000fe200078e020b */
[----:B------:R-:W-:Y:S01]  /*5d90*/  SHF.R.S32.HI R85, RZ, 0x18, R85 ;  /* 0x00000018ff557819 */ /* 0x000fe20000011455 */
[C---:B------:R-:W-:Y:S01]  /*5da0*/  IMAD R10, R78.reuse, R14, RZ ;  /* 0x0000000e4e0a7224 */ /* 0x040fe200078e02ff */
[----:B------:R-:W-:Y:S01]  /*5db0*/  SHF.R.S32.HI R86, RZ, 0x18, R103 ;  /* 0x00000018ff567819 */ /* 0x000fe20000011467 */
[----:B------:R-:W-:Y:S01]  /*5dc0*/  IMAD R8, R81, R82, R8 ;  /* 0x0000005251087224 */ /* 0x000fe200078e0208 */
[----:B------:R-:W-:Y:S01]  /*5dd0*/  I2IP.S8.S32.SAT R106, R11, R6, RZ ;  /* 0x000000060b6a7239 */ /* 0x000fe200000014ff */
[----:B------:R-:W-:Y:S01]  /*5de0*/  IMAD R9, R83, R82, R9 ;  /* 0x0000005253097224 */ /* 0x000fe200078e0209 */
[C---:B------:R-:W-:Y:S01]  /*5df0*/  PRMT R83, R103.reuse, 0x8880, RZ ;  /* 0x0000888067537816 */ /* 0x040fe200000000ff */
[----:B------:R-:W-:Y:S01]  /*5e00*/  IMAD.U32 R84, R103, 0x10000, RZ ;  /* 0x0001000067547824 */ /* 0x000fe200078e00ff */
[----:B------:R-:W-:Y:S01]  /*5e10*/  I2IP.S8.S32.SAT R105, R5, R4, R106 ;  /* 0x0000000405697239 */ /* 0x000fe2000000146a */
[C---:B------:R-:W-:Y:S01]  /*5e20*/  IMAD R15, R78.reuse, R15, RZ ;  /* 0x0000000f4e0f7224 */ /* 0x040fe200078e02ff */
[----:B------:R-:W-:Y:S01]  /*5e30*/  SHF.R.S32.HI R81, RZ, 0x18, R102 ;  /* 0x00000018ff517819 */ /* 0x000fe20000011466 */
[----:B------:R-:W-:Y:S01]  /*5e40*/  IMAD R10, R85, R82, R10 ;  /* 0x00000052550a7224 */ /* 0x000fe200078e020a */
[----:B------:R-:W-:Y:S01]  /*5e50*/  SHF.R.S32.HI R84, RZ, 0x18, R84 ;  /* 0x00000018ff547819 */ /* 0x000fe20000011454 */
[C---:B------:R-:W-:Y:S01]  /*5e60*/  IMAD R12, R78.reuse, R16, RZ ;  /* 0x000000104e0c7224 */ /* 0x040fe200078e02ff */
[----:B------:R-:W-:Y:S01]  /*5e70*/  SHF.L.U32 R85, R103, 0x8, RZ ;  /* 0x0000000867557819 */ /* 0x000fe200000006ff */
[----:B------:R-:W-:Y:S02]  /*5e80*/  IMAD R13, R78, R17, RZ ;  /* 0x000000114e0d7224 */ /* 0x000fe400078e02ff */
[----:B------:R-:W-:Y:S01]  /*5e90*/  IMAD R15, R81, R82, R15 ;  /* 0x00000052510f7224 */ /* 0x000fe200078e020f */
[----:B------:R-:W-:Y:S01]  /*5ea0*/  PRMT R81, R88, 0x8880, RZ ;  /* 0x0000888058517816 */ /* 0x000fe200000000ff */
[----:B------:R-:W-:Y:S01]  /*5eb0*/  IMAD R14, R78, R18, RZ ;  /* 0x000000124e0e7224 */ /* 0x000fe200078e02ff */
[----:B------:R-:W-:Y:S01]  /*5ec0*/  SHF.R.S32.HI R85, RZ, 0x18, R85 ;  /* 0x00000018ff557819 */ /* 0x000fe20000011455 */
[----:B------:R-:W-:Y:S01]  /*5ed0*/  IMAD R12, R83, R82, R12 ;  /* 0x00000052530c7224 */ /* 0x000fe200078e020c */
[----:B------:R-:W-:Y:S01]  /*5ee0*/  I2IP.S8.S32.SAT R106, R15, R10, RZ ;  /* 0x0000000a0f6a7239 */ /* 0x000fe200000014ff */
[----:B------:R-:W-:Y:S01]  /*5ef0*/  IMAD R13, R84, R82, R13 ;  /* 0x00000052540d7224 */ /* 0x000fe200078e020d */
[----:B------:R-:W-:Y:S01]  /*5f00*/  SHF.L.U32 R83, R88, 0x10, RZ ;  /* 0x0000001058537819 */ /* 0x000fe200000006ff */
[C---:B------:R-:W-:Y:S01]  /*5f10*/  IMAD R19, R78.reuse, R19, RZ ;  /* 0x000000134e137224 */ /* 0x040fe200078e02ff */
[----:B------:R-:W-:Y:S01]  /*5f20*/  I2IP.S8.S32.SAT R106, R9, R8, R106 ;  /* 0x00000008096a7239 */ /* 0x000fe2000000146a */
[----:B------:R-:W-:Y:S01]  /*5f30*/  IMAD R14, R85, R82, R14 ;  /* 0x00000052550e7224 */ /* 0x000fe200078e020e */
[----:B------:R-:W-:Y:S01]  /*5f40*/  SHF.R.S32.HI R83, RZ, 0x18, R83 ;  /* 0x00000018ff537819 */ /* 0x000fe20000011453 */
[C---:B------:R-:W-:Y:S01]  /*5f50*/  IMAD R16, R78.reuse, R20, RZ ;  /* 0x000000144e107224 */ /* 0x040fe200078e02ff */
[----:B------:R-:W-:Y:S01]  /*5f60*/  SHF.L.U32 R84, R89, 0x10, RZ ;  /* 0x0000001059547819 */ /* 0x000fe200000006ff */
[----:B------:R-:W-:Y:S01]  /*5f70*/  IMAD R17, R78, R21, RZ ;  /* 0x000000154e117224 */ /* 0x000fe200078e02ff */
[----:B------:R-:W-:Y:S01]  /*5f80*/  SHF.L.U32 R85, R88, 0x8, RZ ;  /* 0x0000000858557819 */ /* 0x000fe200000006ff */
[----:B------:R-:W-:Y:S01]  /*5f90*/  IMAD R19, R86, R82, R19 ;  /* 0x0000005256137224 */ /* 0x000fe200078e0213 */
[----:B------:R-:W-:Y:S01]  /*5fa0*/  SHF.R.S32.HI R84, RZ, 0x18, R84 ;  /* 0x00000018ff547819 */ /* 0x000fe20000011454 */
[C---:B------:R-:W-:Y:S01]  /*5fb0*/  IMAD R18, R78.reuse, R22, RZ ;  /* 0x000000164e127224 */ /* 0x040fe200078e02ff */
[----:B------:R-:W-:Y:S01]  /*5fc0*/  SHF.R.S32.HI R85, RZ, 0x18, R85 ;  /* 0x00000018ff557819 */ /* 0x000fe20000011455 */
[----:B------:R-:W-:Y:S01]  /*5fd0*/  IMAD R16, R81, R82, R16 ;  /* 0x0000005251107224 */ /* 0x000fe200078e0210 */
[----:B------:R-:W-:Y:S01]  /*5fe0*/  I2IP.S8.S32.SAT R107, R19, R14, RZ ;  /* 0x0000000e136b7239 */ /* 0x000fe200000014ff */
[-C--:B------:R-:W-:Y:S01]  /*5ff0*/  IMAD R17, R83, R82.reuse, R17 ;  /* 0x0000005253117224 */ /* 0x080fe200078e0211 */
[----:B------:R-:W-:Y:S01]  /*6000*/  PRMT R83, R89, 0x8880, RZ ;  /* 0x0000888059537816 */ /* 0x000fe200000000ff */
[C---:B------:R-:W-:Y:S01]  /*6010*/  IMAD R23, R78.reuse, R23, RZ ;  /* 0x000000174e177224 */ /* 0x040fe200078e02ff */
[----:B------:R-:W-:Y:S01]  /*6020*/  SHF.R.S32.HI R81, RZ, 0x18, R88 ;  /* 0x00000018ff517819 */ /* 0x000fe20000011458 */
[----:B------:R-:W-:Y:S01]  /*6030*/  IMAD R18, R85, R82, R18 ;  /* 0x0000005255127224 */ /* 0x000fe200078e0212 */
[----:B------:R-:W-:Y:S01]  /*6040*/  SHF.L.U32 R85, R89, 0x8, RZ ;  /* 0x0000000859557819 */ /* 0x000fe200000006ff */
[C---:B------:R-:W-:Y:S01]  /*6050*/  IMAD R20, R78.reuse, R24, RZ ;  /* 0x000000184e147224 */ /* 0x040fe200078e02ff */
[----:B------:R-:W-:Y:S01]  /*6060*/  I2IP.S8.S32.SAT R107, R13, R12, R107 ;  /* 0x0000000c0d6b7239 */ /* 0x000fe2000000146b */
[----:B------:R-:W-:Y:S01]  /*6070*/  IMAD R21, R78, R25, RZ ;  /* 0x000000194e157224 */ /* 0x000fe200078e02ff */
[----:B------:R-:W-:Y:S01]  /*6080*/  SHF.R.S32.HI R85, RZ, 0x18, R85 ;  /* 0x00000018ff557819 */ /* 0x000fe20000011455 */
[----:B------:R-:W-:Y:S01]  /*6090*/  IMAD R23, R81, R82, R23 ;  /* 0x0000005251177224 */ /* 0x000fe200078e0217 */
[----:B------:R-:W-:Y:S01]  /*60a0*/  PRMT R81, R90, 0x8880, RZ ;  /* 0x000088805a517816 */ /* 0x000fe200000000ff */
[----:B------:R-:W-:Y:S01]  /*60b0*/  IMAD R22, R78, R26, RZ ;  /* 0x0000001a4e167224 */ /* 0x000fe200078e02ff */
[----:B------:R1:W-:Y:S01]  /*60c0*/  STS.128 [R153+UR49+0x4200], R104 ;  /* 0x0042006899007988 */ /* 0x0003e20008000c31 */
[----:B------:R-:W-:Y:S01]  /*60d0*/  IMAD R20, R83, R82, R20 ;  /* 0x0000005253147224 */ /* 0x000fe200078e0214 */
[----:B------:R-:W-:Y:S01]  /*60e0*/  I2IP.S8.S32.SAT R108, R23, R18, RZ ;  /* 0x00000012176c7239 */ /* 0x000fe200000014ff */
[----:B------:R-:W-:Y:S01]  /*60f0*/  IMAD R21, R84, R82, R21 ;  /* 0x0000005254157224 */ /* 0x000fe200078e0215 */
[----:B------:R-:W-:Y:S01]  /*6100*/  SHF.R.S32.HI R86, RZ, 0x18, R89 ;  /* 0x00000018ff567819 */ /* 0x000fe20000011459 */
[----:B------:R-:W-:Y:S01]  /*6110*/  IMAD.U32 R83, R90, 0x10000, RZ ;  /* 0x000100005a537824 */ /* 0x000fe200078e00ff */
[----:B------:R-:W-:Y:S01]  /*6120*/  I2IP.S8.S32.SAT R108, R17, R16, R108 ;  /* 0x00000010116c7239 */ /* 0x000fe2000000146c */
[----:B------:R-:W-:Y:S01]  /*6130*/  IMAD R27, R78, R27, RZ ;  /* 0x0000001b4e1b7224 */ /* 0x000fe200078e02ff */
[----:B------:R-:W-:Y:S01]  /*6140*/  SHF.L.U32 R84, R91, 0x10, RZ ;  /* 0x000000105b547819 */ /* 0x000fe200000006ff */
[----:B------:R-:W-:Y:S01]  /*6150*/  IMAD R22, R85, R82, R22 ;  /* 0x0000005255167224 */ /* 0x000fe200078e0216 */
[----:B------:R-:W-:Y:S01]  /*6160*/  SHF.L.U32 R85, R90, 0x8, RZ ;  /* 0x000000085a557819 */ /* 0x000fe200000006ff */
[C---:B------:R-:W-:Y:S01]  /*6170*/  IMAD R24, R78.reuse, R28, RZ ;  /* 0x0000001c4e187224 */ /* 0x040fe200078e02ff */
[----:B------:R-:W-:Y:S01]  /*6180*/  SHF.R.S32.HI R83, RZ, 0x18, R83 ;  /* 0x00000018ff537819 */ /* 0x000fe20000011453 */
[----:B------:R-:W-:Y:S01]  /*6190*/  IMAD R25, R78, R29, RZ ;  /* 0x0000001d4e197224 */ /* 0x000fe200078e02ff */
[----:B------:R-:W-:Y:S01]  /*61a0*/  SHF.R.S32.HI R84, RZ, 0x18, R84 ;  /* 0x00000018ff547819 */ /* 0x000fe20000011454 */
[----:B------:R-:W-:Y:S01]  /*61b0*/  IMAD R27, R86, R82, R27 ;  /* 0x00000052561b7224 */ /* 0x000fe200078e021b */
[----:B------:R-:W-:Y:S01]  /*61c0*/  SHF.R.S32.HI R85, RZ, 0x18, R85 ;  /* 0x00000018ff557819 */ /* 0x000fe20000011455 */
[C---:B------:R-:W-:Y:S01]  /*61d0*/  IMAD R26, R78.reuse, R30, RZ ;  /* 0x0000001e4e1a7224 */ /* 0x040fe200078e02ff */
[----:B------:R-:W-:Y:S01]  /*61e0*/  SHF.R.S32.HI R86, RZ, 0x18, R91 ;  /* 0x00000018ff567819 */ /* 0x000fe2000001145b */
[----:B------:R-:W-:Y:S01]  /*61f0*/  IMAD R24, R81, R82, R24 ;  /* 0x0000005251187224 */ /* 0x000fe200078e0218 */
[----:B------:R-:W-:Y:S01]  /*6200*/  I2IP.S8.S32.SAT R109, R27, R22, RZ ;  /* 0x000000161b6d7239 */ /* 0x000fe200000014ff */
[----:B------:R-:W-:Y:S01]  /*6210*/  IMAD R25, R83, R82, R25 ;  /* 0x0000005253197224 */ /* 0x000fe200078e0219 */
[----:B------:R-:W-:Y:S01]  /*6220*/  SHF.R.S32.HI R81, RZ, 0x18, R90 ;  /* 0x00000018ff517819 */ /* 0x000fe2000001145a */
[C---:B------:R-:W-:Y:S01]  /*6230*/  IMAD R31, R78.reuse, R31, RZ ;  /* 0x0000001f4e1f7224 */ /* 0x040fe200078e02ff */
[----:B------:R-:W-:Y:S01]  /*6240*/  I2IP.S8.S32.SAT R109, R21, R20, R109 ;  /* 0x00000014156d7239 */ /* 0x000fe2000000146d */
[----:B------:R-:W-:Y:S01]  /*6250*/  IMAD R26, R85, R82, R26 ;  /* 0x00000052551a7224 */ /* 0x000fe200078e021a */
[C---:B------:R-:W-:Y:S01]  /*6260*/  PRMT R83, R91.reuse, 0x8880, RZ ;  /* 0x000088805b537816 */ /* 0x040fe200000000ff */
[C---:B------:R-:W-:Y:S01]  /*6270*/  IMAD R28, R78.reuse, R32, RZ ;  /* 0x000000204e1c7224 */ /* 0x040fe200078e02ff */
[----:B------:R-:W-:Y:S01]  /*6280*/  SHF.L.U32 R85, R91, 0x8, RZ ;  /* 0x000000085b557819 */ /* 0x000fe200000006ff */
[C---:B------:R-:W-:Y:S02]  /*6290*/  IMAD R29, R78.reuse, R33, RZ ;  /* 0x000000214e1d7224 */ /* 0x040fe400078e02ff */
[----:B------:R-:W-:Y:S01]  /*62a0*/  IMAD R31, R81, R82, R31 ;  /* 0x00000052511f7224 */ /* 0x000fe200078e021f */
[----:B------:R-:W-:Y:S01]  /*62b0*/  SHF.R.S32.HI R85, RZ, 0x18, R85 ;  /* 0x00000018ff557819 */ /* 0x000fe20000011455 */
[----:B------:R-:W-:Y:S01]  /*62c0*/  IMAD R30, R78, R34, RZ ;  /* 0x000000224e1e7224 */ /* 0x000fe200078e02ff */
[----:B------:R-:W-:Y:S01]  /*62d0*/  PRMT R81, R92, 0x8880, RZ ;  /* 0x000088805c517816 */ /* 0x000fe200000000ff */
[----:B------:R-:W-:Y:S01]  /*62e0*/  IMAD R28, R83, R82, R28 ;  /* 0x00000052531c7224 */ /* 0x000fe200078e021c */
[----:B------:R-:W-:Y:S01]  /*62f0*/  I2IP.S8.S32.SAT R110, R31, R26, RZ ;  /* 0x0000001a1f6e7239 */ /* 0x000fe200000014ff */
[----:B------:R-:W-:Y:S01]  /*6300*/  IMAD R29, R84, R82, R29 ;  /* 0x00000052541d7224 */ /* 0x000fe200078e021d */
[----:B------:R-:W-:Y:S01]  /*6310*/  SHF.L.U32 R83, R92, 0x10, RZ ;  /* 0x000000105c537819 */ /* 0x000fe200000006ff */
[----:B------:R-:W-:Y:S01]  /*6320*/  IMAD R35, R78, R35, RZ ;  /* 0x000000234e237224 */ /* 0x000fe200078e02ff */
[----:B------:R-:W-:Y:S01]  /*6330*/  I2IP.S8.S32.SAT R110, R25, R24, R110 ;  /* 0x00000018196e7239 */ /* 0x000fe2000000146e */
[----:B------:R-:W-:Y:S01]  /*6340*/  IMAD R30, R85, R82, R30 ;  /* 0x00000052551e7224 */ /* 0x000fe200078e021e */
[----:B------:R-:W-:Y:S01]  /*6350*/  SHF.L.U32 R85, R92, 0x8, RZ ;  /* 0x000000085c557819 */ /* 0x000fe200000006ff */
[C---:B------:R-:W-:Y:S01]  /*6360*/  IMAD R32, R78.reuse, R36, RZ ;  /* 0x000000244e207224 */ /* 0x040fe200078e02ff */
[----:B------:R-:W-:Y:S01]  /*6370*/  SHF.R.S32.HI R83, RZ, 0x18, R83 ;  /* 0x00000018ff537819 */ /* 0x000fe20000011453 */
[----:B------:R-:W-:Y:S01]  /*6380*/  IMAD R33, R78, R37, RZ ;  /* 0x000000254e217224 */ /* 0x000fe200078e02ff */
[----:B------:R-:W-:Y:S01]  /*6390*/  SHF.R.S32.HI R85, RZ, 0x18, R85 ;  /* 0x00000018ff557819 */ /* 0x000fe20000011455 */
[----:B------:R-:W-:Y:S01]  /*63a0*/  IMAD R35, R86, R82, R35 ;  /* 0x0000005256237224 */ /* 0x000fe200078e0223 */
[----:B------:R-:W-:Y:S01]  /*63b0*/  PRMT R84, R93, 0x8880, RZ ;  /* 0x000088805d547816 */ /* 0x000fe200000000ff */
[----:B------:R-:W-:Y:S01]  /*63c0*/  IMAD R34, R78, R38, RZ ;  /* 0x000000264e227224 */ /* 0x000fe200078e02ff */
[----:B------:R-:W-:Y:S01]  /*63d0*/  SHF.L.U32 R86, R96, 0x10, RZ ;  /* 0x0000001060567819 */ /* 0x000fe200000006ff */
[----:B------:R-:W-:Y:S01]  /*63e0*/  IMAD R32, R81, R82, R32 ;  /* 0x0000005251207224 */ /* 0x000fe200078e0220 */
[----:B------:R-:W-:Y:S01]  /*63f0*/  SHF.R.S32.HI R81, RZ, 0x18, R92 ;  /* 0x00000018ff517819 */ /* 0x000fe2000001145c */
[C---:B------:R-:W-:Y:S01]  /*6400*/  IMAD R39, R78.reuse, R39, RZ ;  /* 0x000000274e277224 */ /* 0x040fe200078e02ff */
[----:B------:R-:W-:Y:S01]  /*6410*/  I2IP.S8.S32.SAT R111, R35, R30, RZ ;  /* 0x0000001e236f7239 */ /* 0x000fe200000014ff */
[-C--:B------:R-:W-:Y:S02]  /*6420*/  IMAD R33, R83, R82.reuse, R33 ;  /* 0x0000005253217224 */ /* 0x080fe400078e0221 */
[----:B------:R-:W-:Y:S01]  /*6430*/  IMAD R34, R85, R82, R34 ;  /* 0x0000005255227224 */ /* 0x000fe200078e0222 */
[----:B------:R-:W-:Y:S01]  /*6440*/  I2IP.S8.S32.SAT R111, R29, R28, R111 ;  /* 0x0000001c1d6f7239 */ /* 0x000fe2000000146f */
[C---:B------:R-:W-:Y:S01]  /*6450*/  IMAD.U32 R83, R93.reuse, 0x10000, RZ ;  /* 0x000100005d537824 */ /* 0x040fe200078e00ff */
[----:B------:R-:W-:Y:S01]  /*6460*/  SHF.L.U32 R85, R93, 0x8, RZ ;  /* 0x000000085d557819 */ /* 0x000fe200000006ff */
[----:B------:R-:W-:Y:S01]  /*6470*/  IMAD R39, R81, R82, R39 ;  /* 0x0000005251277224 */ /* 0x000fe200078e0227 */
[----:B------:R-:W-:Y:S01]  /*6480*/  MOV R81, R84 ;  /* 0x0000005400517202 */ /* 0x000fe20000000f00 */
[C---:B------:R-:W-:Y:S01]  /*6490*/  IMAD R36, R78.reuse, R40, RZ ;  /* 0x000000284e247224 */ /* 0x040fe200078e02ff */
[----:B------:R-:W-:Y:S01]  /*64a0*/  SHF.R.S32.HI R83, RZ, 0x18, R83 ;  /* 0x00000018ff537819 */ /* 0x000fe20000011453 */
[C---:B------:R-:W-:Y:S01]  /*64b0*/  IMAD R37, R78.reuse, R41, RZ ;  /* 0x000000294e257224 */ /* 0x040fe200078e02ff */
[----:B------:R-:W-:Y:S01]  /*64c0*/  SHF.R.S32.HI R85, RZ, 0x18, R85 ;  /* 0x00000018ff557819 */ /* 0x000fe20000011455 */
[C---:B------:R-:W-:Y:S01]  /*64d0*/  IMAD R38, R78.reuse, R42, RZ ;  /* 0x0000002a4e267224 */ /* 0x040fe200078e02ff */
[----:B------:R1:W-:Y:S01]  /*64e0*/  STS.128 [R172+0x4200], R108 ;  /* 0x0042006cac007388 */ /* 0x0003e20000000c00 */
[----:B------:R-:W-:Y:S01]  /*64f0*/  IMAD R36, R81, R82, R36 ;  /* 0x0000005251247224 */ /* 0x000fe200078e0224 */
[----:B------:R-:W-:Y:S01]  /*6500*/  I2IP.S8.S32.SAT R112, R39, R34, RZ ;  /* 0x0000002227707239 */ /* 0x000fe200000014ff */
[-C--:B------:R-:W-:Y:S01]  /*6510*/  IMAD R37, R83, R82.reuse, R37 ;  /* 0x0000005253257224 */ /* 0x080fe200078e0225 */
[----:B------:R-:W-:Y:S01]  /*6520*/  SHF.R.S32.HI R84, RZ, 0x18, R93 ;  /* 0x00000018ff547819 */ /* 0x000fe2000001145d */
[----:B------:R-:W-:Y:S01]  /*6530*/  IMAD R43, R78, R43, RZ ;  /* 0x0000002b4e2b7224 */ /* 0x000fe200078e02ff */
[C---:B------:R-:W-:Y:S01]  /*6540*/  SHF.L.U32 R83, R94.reuse, 0x10, RZ ;  /* 0x000000105e537819 */ /* 0x040fe200000006ff */
[----:B------:R-:W-:Y:S01]  /*6550*/  IMAD R38, R85, R82, R38 ;  /* 0x0000005255267224 */ /* 0x000fe200078e0226 */
[----:B------:R-:W-:Y:S01]  /*6560*/  PRMT R81, R94, 0x8880, RZ ;  /* 0x000088805e517816 */ /* 0x000fe200000000ff */
[----:B------:R-:W-:Y:S01]  /*6570*/  IMAD R40, R78, R44, RZ ;  /* 0x0000002c4e287224 */ /* 0x000fe200078e02ff */
[----:B------:R-:W-:Y:S01]  /*6580*/  SHF.L.U32 R85, R94, 0x8, RZ ;  /* 0x000000085e557819 */ /* 0x000fe200000006ff */
[----:B------:R-:W-:Y:S01]  /*6590*/  IMAD R41, R78, R45, RZ ;  /* 0x0000002d4e297224 */ /* 0x000fe200078e02ff */
[----:B------:R-:W-:Y:S01]  /*65a0*/  SHF.R.S32.HI R83, RZ, 0x18, R83 ;  /* 0x00000018ff537819 */ /* 0x000fe20000011453 */
[----:B------:R-:W-:Y:S01]  /*65b0*/  IMAD R43, R84, R82, R43 ;  /* 0x00000052542b7224 */ /* 0x000fe200078e022b */
[----:B------:R-:W-:Y:S01]  /*65c0*/  SHF.R.S32.HI R85, RZ, 0x18, R85 ;  /* 0x00000018ff557819 */ /* 0x000fe20000011455 */
[C---:B------:R-:W-:Y:S01]  /*65d0*/  IMAD R42, R78.reuse, R46, RZ ;  /* 0x0000002e4e2a7224 */ /* 0x040fe200078e02ff */
[----:B------:R-:W-:Y:S01]  /*65e0*/  I2IP.S8.S32.SAT R112, R33, R32, R112 ;  /* 0x0000002021707239 */ /* 0x000fe20000001470 */
[----:B------:R-:W-:Y:S01]  /*65f0*/  IMAD R40, R81, R82, R40 ;  /* 0x0000005251287224 */ /* 0x000fe200078e0228 */
[----:B------:R-:W-:Y:S01]  /*6600*/  SHF.R.S32.HI R84, RZ, 0x18, R94 ;  /* 0x00000018ff547819 */ /* 0x000fe2000001145e */
[----:B------:R-:W-:Y:S01]  /*6610*/  IMAD R47, R78, R47, RZ ;  /* 0x0000002f4e2f7224 */ /* 0x000fe200078e02ff */
[----:B------:R-:W-:Y:S01]  /*6620*/  I2IP.S8.S32.SAT R113, R43, R38, RZ ;  /* 0x000000262b717239 */ /* 0x000fe200000014ff */
[-C--:B------:R-:W-:Y:S01]  /*6630*/  IMAD R41, R83, R82.reuse, R41 ;  /* 0x0000005253297224 */ /* 0x080fe200078e0229 */
[----:B------:R-:W-:Y:S01]  /*6640*/  PRMT R81, R95, 0x8880, RZ ;  /* 0x000088805f517816 */ /* 0x000fe200000000ff */
[-C--:B------:R-:W-:Y:S01]  /*6650*/  IMAD R42, R85, R82.reuse, R42 ;  /* 0x00000052552a7224 */ /* 0x080fe200078e022a */
[----:B------:R-:W-:Y:S01]  /*6660*/  SHF.L.U32 R83, R95, 0x10, RZ ;  /* 0x000000105f537819 */ /* 0x000fe200000006ff */
[----:B------:R-:W-:Y:S01]  /*6670*/  IMAD R47, R84, R82, R47 ;  /* 0x00000052542f7224 */ /* 0x000fe200078e022f */
[----:B------:R-:W-:Y:S01]  /*6680*/  I2IP.S8.S32.SAT R113, R37, R36, R113 ;  /* 0x0000002425717239 */ /* 0x000fe20000001471 */
[C---:B------:R-:W-:Y:S01]  /*6690*/  IMAD R44, R78.reuse, R48, RZ ;  /* 0x000000304e2c7224 */ /* 0x040fe200078e02ff */
[----:B------:R-:W-:Y:S01]  /*66a0*/  SHF.R.S32.HI R83, RZ, 0x18, R83 ;  /* 0x00000018ff537819 */ /* 0x000fe20000011453 */
[----:B------:R-:W-:Y:S01]  /*66b0*/  IMAD.SHL.U32 R84, R95, 0x100, RZ ;  /* 0x000001005f547824 */ /* 0x000fe200078e00ff */
[----:B------:R-:W-:Y:S01]  /*66c0*/  I2IP.S8.S32.SAT R114, R47, R42, RZ ;  /* 0x0000002a2f727239 */ /* 0x000fe200000014ff */
[----:B------:R-:W-:Y:S01]  /*66d0*/  IMAD R45, R78, R49, RZ ;  /* 0x000000314e2d7224 */ /* 0x000fe200078e02ff */
[----:B------:R-:W-:Y:S01]  /*66e0*/  PRMT R85, R96, 0x8880, RZ ;  /* 0x0000888060557816 */ /* 0x000fe200000000ff */
[----:B------:R-:W-:Y:S01]  /*66f0*/  IMAD R44, R81, R82, R44 ;  /* 0x00000052512c7224 */ /* 0x000fe200078e022c */
[----:B------:R-:W-:Y:S01]  /*6700*/  SHF.R.S32.HI R81, RZ, 0x18, R84 ;  /* 0x00000018ff517819 */ /* 0x000fe20000011454 */
[C---:B------:R-:W-:Y:S01]  /*6710*/  IMAD R46, R78.reuse, R50, RZ ;  /* 0x000000324e2e7224 */ /* 0x040fe200078e02ff */
[----:B------:R-:W-:Y:S01]  /*6720*/  I2IP.S8.S32.SAT R114, R41, R40, R114 ;  /* 0x0000002829727239 */ /* 0x000fe20000001472 */
[----:B------:R-:W-:Y:S01]  /*6730*/  IMAD R45, R83, R82, R45 ;  /* 0x00000052532d7224 */ /* 0x000fe200078e022d */
[----:B------:R-:W-:Y:S01]  /*6740*/  SHF.R.S32.HI R83, RZ, 0x18, R95 ;  /* 0x00000018ff537819 */ /* 0x000fe2000001145f */
[----:B------:R-:W-:Y:S01]  /*6750*/  IMAD R51, R78, R51, RZ ;  /* 0x000000334e337224 */ /* 0x000fe200078e02ff */
[----:B------:R-:W-:Y:S01]  /*6760*/  SHF.L.U32 R84, R96, 0x8, RZ ;  /* 0x0000000860547819 */ /* 0x000fe200000006ff */
[C---:B------:R-:W-:Y:S02]  /*6770*/  IMAD R48, R78.reuse, R52, RZ ;  /* 0x000000344e307224 */ /* 0x040fe400078e02ff */
[-C--:B------:R-:W-:Y:S01]  /*6780*/  IMAD R46, R81, R82.reuse, R46 ;  /* 0x00000052512e7224 */ /* 0x080fe200078e022e */
[----:B------:R-:W-:Y:S01]  /*6790*/  SHF.R.S32.HI R81, RZ, 0x18, R86 ;  /* 0x00000018ff517819 */ /* 0x000fe20000011456 */
[C---:B------:R-:W-:Y:S01]  /*67a0*/  IMAD R49, R78.reuse, R53, RZ ;  /* 0x000000354e317224 */ /* 0x040fe200078e02ff */
[----:B------:R-:W-:Y:S01]  /*67b0*/  SHF.R.S32.HI R86, RZ, 0x18, R99 ;  /* 0x00000018ff567819 */ /* 0x000fe20000011463 */
[----:B------:R-:W-:Y:S01]  /*67c0*/  IMAD R51, R83, R82, R51 ;  /* 0x0000005253337224 */ /* 0x000fe200078e0233 */
[----:B------:R-:W-:Y:S01]  /*67d0*/  SHF.R.S32.HI R83, RZ, 0x18, R84 ;  /* 0x00000018ff537819 */ /* 0x000fe20000011454 */
[C---:B------:R-:W-:Y:S01]  /*67e0*/  IMAD R50, R78.reuse, R54, RZ ;  /* 0x000000364e327224 */ /* 0x040fe200078e02ff */
[----:B------:R-:W-:Y:S01]  /*67f0*/  SHF.R.S32.HI R84, RZ, 0x18, R96 ;  /* 0x00000018ff547819 */ /* 0x000fe20000011460 */
[----:B------:R-:W-:Y:S01]  /*6800*/  IMAD R48, R85, R82, R48 ;  /* 0x0000005255307224 */ /* 0x000fe200078e0230 */
[----:B------:R-:W-:Y:S01]  /*6810*/  I2IP.S8.S32.SAT R115, R51, R46, RZ ;  /* 0x0000002e33737239 */ /* 0x000fe200000014ff */
[C---:B------:R-:W-:Y:S01]  /*6820*/  IMAD R55, R78.reuse, R55, RZ ;  /* 0x000000374e377224 */ /* 0x040fe200078e02ff */
[----:B------:R-:W-:Y:S01]  /*6830*/  SHF.L.U32 R85, R97, 0x10, RZ ;  /* 0x0000001061557819 */ /* 0x000fe200000006ff */
[----:B------:R-:W-:Y:S01]  /*6840*/  IMAD R49, R81, R82, R49 ;  /* 0x0000005251317224 */ /* 0x000fe200078e0231 */
[----:B------:R-:W-:Y:S01]  /*6850*/  PRMT R81, R97, 0x8880, RZ ;  /* 0x0000888061517816 */ /* 0x000fe200000000ff */
[----:B------:R-:W-:Y:S01]  /*6860*/  IMAD R52, R78, R56, RZ ;  /* 0x000000384e347224 */ /* 0x000fe200078e02ff */
[----:B------:R-:W-:Y:S01]  /*6870*/  I2IP.S8.S32.SAT R115, R45, R44, R115 ;  /* 0x0000002c2d737239 */ /* 0x000fe20000001473 */
[-C--:B------:R-:W-:Y:S01]  /*6880*/  IMAD R50, R83, R82.reuse, R50 ;  /* 0x0000005253327224 */ /* 0x080fe200078e0232 */
[----:B------:R-:W-:Y:S01]  /*6890*/  SHF.R.S32.HI R83, RZ, 0x18, R85 ;  /* 0x00000018ff537819 */ /* 0x000fe20000011455 */
[-C--:B------:R-:W-:Y:S01]  /*68a0*/  IMAD R55, R84, R82.reuse, R55 ;  /* 0x0000005254377224 */ /* 0x080fe200078e0237 */
[----:B------:R-:W-:Y:S01]  /*68b0*/  PRMT R85, R98, 0x8880, RZ ;  /* 0x0000888062557816 */ /* 0x000fe200000000ff */
[----:B------:R-:W-:Y:S01]  /*68c0*/  IMAD R52, R81, R82, R52 ;  /* 0x0000005251347224 */ /* 0x000fe200078e0234 */
[----:B------:R-:W-:Y:S01]  /*68d0*/  SHF.L.U32 R81, R97, 0x8, RZ ;  /* 0x0000000861517819 */ /* 0x000fe200000006ff */
[C---:B------:R-:W-:Y:S01]  /*68e0*/  IMAD R53, R78.reuse, R57, RZ ;  /* 0x000000394e357224 */ /* 0x040fe200078e02ff */
[----:B------:R1:W-:Y:S01]  /*68f0*/  STS.128 [R171+0x4200], R112 ;  /* 0x00420070ab007388 */ /* 0x0003e20000000c00 */
[----:B------:R-:W-:Y:S01]  /*6900*/  IMAD R54, R78, R58, RZ ;  /* 0x0000003a4e367224 */ /* 0x000fe200078e02ff */
[----:B------:R-:W-:Y:S01]  /*6910*/  SHF.R.S32.HI R81, RZ, 0x18, R81 ;  /* 0x00000018ff517819 */ /* 0x000fe20000011451 */
[----:B------:R-:W-:Y:S01]  /*6920*/  IMAD R53, R83, R82, R53 ;  /* 0x0000005253357224 */ /* 0x000fe200078e0235 */
[----:B------:R-:W-:Y:S01]  /*6930*/  SHF.L.U32 R84, R98, 0x10, RZ ;  /* 0x0000001062547819 */ /* 0x000fe200000006ff */
[C---:B------:R-:W-:Y:S01]  /*6940*/  IMAD R59, R78.reuse, R59, RZ ;  /* 0x0000003b4e3b7224 */ /* 0x040fe200078e02ff */
[----:B------:R-:W-:Y:S01]  /*6950*/  SHF.R.S32.HI R83, RZ, 0x18, R97 ;  /* 0x00000018ff537819 */ /* 0x000fe20000011461 */
[C---:B------:R-:W-:Y:S01]  /*6960*/  IMAD R56, R78.reuse, R60, RZ ;  /* 0x0000003c4e387224 */ /* 0x040fe200078e02ff */
[----:B------:R-:W-:Y:S01]  /*6970*/  I2IP.S8.S32.SAT R120, R55, R50, RZ ;  /* 0x0000003237787239 */ /* 0x000fe200000014ff */
[----:B------:R-:W-:Y:S01]  /*6980*/  IMAD R54, R81, R82, R54 ;  /* 0x0000005251367224 */ /* 0x000fe200078e0236 */
[----:B------:R-:W-:Y:S01]  /*6990*/  SHF.R.S32.HI R84, RZ, 0x18, R84 ;  /* 0x00000018ff547819 */ /* 0x000fe20000011454 */
[----:B------:R-:W-:Y:S01]  /*69a0*/  IMAD R57, R78, R61, RZ ;  /* 0x0000003d4e397224 */ /* 0x000fe200078e02ff */
[----:B------:R-:W-:Y:S01]  /*69b0*/  I2IP.S8.S32.SAT R120, R49, R48, R120 ;  /* 0x0000003031787239 */ /* 0x000fe20000001478 */
[-C--:B------:R-:W-:Y:S01]  /*69c0*/  IMAD R59, R83, R82.reuse, R59 ;  /* 0x00000052533b7224 */ /* 0x080fe200078e023b */
[----:B------:R-:W-:Y:S01]  /*69d0*/  PRMT R83, R99, 0x8880, RZ ;  /* 0x0000888063537816 */ /* 0x000fe200000000ff */
[-C--:B------:R-:W-:Y:S01]  /*69e0*/  IMAD R56, R85, R82.reuse, R56 ;  /* 0x0000005255387224 */ /* 0x080fe200078e0238 */
[----:B------:R-:W-:Y:S01]  /*69f0*/  SHF.R.S32.HI R81, RZ, 0x18, R98 ;  /* 0x00000018ff517819 */ /* 0x000fe20000011462 */
[----:B------:R-:W-:Y:S01]  /*6a00*/  IMAD R57, R84, R82, R57 ;  /* 0x0000005254397224 */ /* 0x000fe200078e0239 */
[----:B------:R-:W-:Y:S01]  /*6a10*/  I2IP.S8.S32.SAT R121, R59, R54, RZ ;  /* 0x000000363b797239 */ /* 0x000fe200000014ff */
[C---:B------:R-:W-:Y:S01]  /*6a20*/  IMAD R58, R78.reuse, R62, RZ ;  /* 0x0000003e4e3a7224 */ /* 0x040fe200078e02ff */
[C---:B------:R-:W-:Y:S01]  /*6a30*/  SHF.L.U32 R85, R99.reuse, 0x8, RZ ;  /* 0x0000000863557819 */ /* 0x040fe200000006ff */
[----:B------:R-:W-:Y:S01]  /*6a40*/  IMAD.U32 R84, R99, 0x10000, RZ ;  /* 0x0001000063547824 */ /* 0x000fe200078e00ff */
[----:B------:R-:W-:Y:S01]  /*6a50*/  I2IP.S8.S32.SAT R121, R53, R52, R121 ;  /* 0x0000003435797239 */ /* 0x000fe20000001479 */
[C---:B------:R-:W-:Y:S01]  /*6a60*/  IMAD R63, R78.reuse, R63, RZ ;  /* 0x0000003f4e3f7224 */ /* 0x040fe200078e02ff */
[----:B------:R-:W-:Y:S01]  /*6a70*/  SHF.R.S32.HI R85, RZ, 0x18, R85 ;  /* 0x00000018ff557819 */ /* 0x000fe20000011455 */
[C---:B------:R-:W-:Y:S01]  /*6a80*/  IMAD R60, R78.reuse, R64, RZ ;  /* 0x000000404e3c7224 */ /* 0x040fe200078e02ff */
[----:B------:R-:W-:Y:S01]  /*6a90*/  SHF.R.S32.HI R84, RZ, 0x18, R84 ;  /* 0x00000018ff547819 */ /* 0x000fe20000011454 */
[-C--:B------:R-:W-:Y:S02]  /*6aa0*/  IMAD R58, R87, R82.reuse, R58 ;  /* 0x00000052573a7224 */ /* 0x080fe400078e023a */
[C---:B------:R-:W-:Y:S02]  /*6ab0*/  IMAD R61, R78.reuse, R65, RZ ;  /* 0x000000414e3d7224 */ /* 0x040fe400078e02ff */
[-C--:B------:R-:W-:Y:S02]  /*6ac0*/  IMAD R63, R81, R82.reuse, R63 ;  /* 0x00000052513f7224 */ /* 0x080fe400078e023f */
[----:B------:R-:W-:Y:S02]  /*6ad0*/  IMAD R60, R83, R82, R60 ;  /* 0x00000052533c7224 */ /* 0x000fe400078e023c */
[----:B------:R-:W-:Y:S01]  /*6ae0*/  IMAD R62, R78, R66, RZ ;  /* 0x000000424e3e7224 */ /* 0x000fe200078e02ff */
[----:B------:R-:W-:Y:S01]  /*6af0*/  I2IP.S8.S32.SAT R122, R63, R58, RZ ;  /* 0x0000003a3f7a7239 */ /* 0x000fe200000014ff */
[----:B------:R-:W-:Y:S02]  /*6b00*/  IMAD R61, R84, R82, R61 ;  /* 0x00000052543d7224 */ /* 0x000fe400078e023d */
[----:B------:R-:W-:Y:S01]  /*6b10*/  IMAD R67, R78, R67, RZ ;  /* 0x000000434e437224 */ /* 0x000fe200078e02ff */
[----:B------:R-:W-:Y:S01]  /*6b20*/  I2IP.S8.S32.SAT R122, R57, R56, R122 ;  /* 0x00000038397a7239 */ /* 0x000fe2000000147a */
[-C--:B------:R-:W-:Y:S02]  /*6b30*/  IMAD R62, R85, R82.reuse, R62 ;  /* 0x00000052553e7224 */ /* 0x080fe400078e023e */
[----:B------:R-:W-:Y:S05]  /*6b40*/  IMAD R67, R86, R82, R67 ;  /* 0x0000005256437224 */ /* 0x000fea00078e0243 */
[----:B------:R-:W-:Y:S04]  /*6b50*/  I2IP.S8.S32.SAT R123, R67, R62, RZ ;  /* 0x0000003e437b7239 */ /* 0x000fe800000014ff */
[----:B------:R-:W-:Y:S05]  /*6b60*/  I2IP.S8.S32.SAT R123, R61, R60, R123 ;  /* 0x0000003c3d7b7239 */ /* 0x000fea000000147b */
[----:B------:R1:W-:Y:S01]  /*6b70*/  STS.128 [R170+0x4200], R120 ;  /* 0x00420078aa007388 */ /* 0x0003e20000000c00 */
[----:B------:R-:W-:Y:S01]  /*6b80*/  @!PT LDS RZ, [RZ] ;  /* 0x00000000fffff984 */ /* 0x000fe20000000800 */
[----:B------:R-:W-:Y:S01]  /*6b90*/  @!PT LDS RZ, [RZ] ;  /* 0x00000000fffff984 */ /* 0x000fe20000000800 */
[----:B------:R-:W-:Y:S01]  /*6ba0*/  @!PT LDS RZ, [RZ] ;  /* 0x00000000fffff984 */ /* 0x000fe20000000800 */
[----:B------:R-:W-:Y:S01]  /*6bb0*/  @!PT LDS RZ, [RZ] ;  /* 0x00000000fffff984 */ /* 0x000fe20000000800 */
[----:B------:R2:W-:Y:S07]  /*6bc0*/  MEMBAR.ALL.CTA ;  /* 0x0000000000007992 */ /* 0x0005ee0000008000 */
[----:B--2---:R-:W2:Y:S02]  /*6bd0*/  FENCE.VIEW.ASYNC.S ;  /* 0x00000000000073c6 */ /* 0x004ea40000000000 */
[----:B--2---:R-:W-:Y:S06]  /*6be0*/  BAR.SYNC.DEFER_BLOCKING 0x1, 0x80 ;  /* 0x0042000000007b1d */ /* 0x004fec0000010000 */
[----:B------:R-:W-:Y:S05]  /*6bf0*/  @P0 BRA `(.L_x_97) ;  /* 0x0000000000280947 */ /* 0x000fea0003800000 */
[----:B------:R-:W-:Y:S02]  /*6c00*/  UIADD3 UR4, UPT, UPT, UR49, 0x4200, URZ ;  /* 0x0000420031047890 */ /* 0x000fe4000fffe0ff */
[----:B------:R-:W-:Y:S01]  /*6c10*/  UIADD3 UR6, UP0, UPT, UR52, 0x680, URZ ;  /* 0x0000068034067890 */ /* 0x000fe2000ff1e0ff */
[----:B------:R-:W-:Y:S03]  /*6c20*/  UMOV UR43, UR36 ;  /* 0x00000024002b7c82 */ /* 0x000fe60008000000 */
[----:B------:R-:W-:Y:S01]  /*6c30*/  MOV R166, UR4 ;  /* 0x0000000400a67c02 */ /* 0x000fe20008000f00 */
[----:B------:R-:W-:Y:S03]  /*6c40*/  UIADD3.X UR7, UPT, UPT, URZ, UR53, URZ, UP0, !UPT ;  /* 0x00000035ff077290 */ /* 0x000fe600087fe4ff */
[----:B------:R-:W-:Y:S11]  /*6c50*/  R2UR UR40, R166 ;  /* 0x00000000a62872ca */ /* 0x000ff600000e0000 */
[----:B------:R-:W-:Y:S02]  /*6c60*/  @!UPT UIADD3 URZ, UPT, UPT, URZ, URZ, URZ ;  /* 0x000000fffffff290 */ /* 0x000fe4000fffe0ff */
[----:B------:R2:W-:Y:S01]  /*6c70*/  UTMASTG.3D [UR40], [UR6] ;  /* 0x00000028060073b5 */ /* 0x0005e20008010000 */
[----:B------:R0:W-:Y:S01]  /*6c80*/  UTMACMDFLUSH ;  /* 0x00000000000079b7 */ /* 0x0001e20000000000 */
[----:B--2---:R-:W-:Y:S04]  /*6c90*/  DEPBAR.LE SB0, 0x1 ;  /* 0x000080400000791a */ /* 0x004fe80000000000 */
.L_x_97:
[----:B------:R-:W-:Y:S05]  /*6ca0*/  BSYNC.RECONVERGENT B0 ;  /* 0x0000000000007941 */ /* 0x000fea0003800200 */
.L_x_96:
[----:B------:R-:W-:Y:S06]  /*6cb0*/  BAR.SYNC.DEFER_BLOCKING 0x1, 0x80 ;  /* 0x0042000000007b1d */ /* 0x000fec0000010000 */
[----:B------:R-:W2:Y:S01]  /*6cc0*/  @P6 SYNCS.PHASECHK.TRANS64.TRYWAIT P0, [R125+URZ+0x60], R126 ;  /* 0x0000607e7d0065a7 */ /* 0x000ea200080011ff */
[----:B------:R-:W-:Y:S01]  /*6cd0*/  BSSY B1, `(.L_x_98) ;  /* 0x0000023000017945 */ /* 0x000fe20003800000 */
[----:B--2---:R-:W-:Y:S03]  /*6ce0*/  @P6 SEL R117, RZ, 0x1, !P0 ;  /* 0x00000001ff756807 */ /* 0x004fe60004000000 */
[----:B------:R-:W-:Y:S05]  /*6cf0*/  @!P6 BRA `(.L_x_99) ;  /* 0x000000000080e947 */ /* 0x000fea0003800000 */
[----:B------:R-:W-:Y:S01]  /*6d00*/  ISETP.NE.AND P1, PT, R118, RZ, PT ;  /* 0x000000ff7600720c */ /* 0x000fe20003f25270 */
[----:B------:R-:W-:Y:S01]  /*6d10*/  BSSY B0, `(.L_x_100) ;  /* 0x000000a000007945 */ /* 0x000fe20003800000 */
[----:B------:R-:W-:Y:S11]  /*6d20*/  ISETP.NE.AND P0, PT, R117, RZ, PT ;  /* 0x000000ff7500720c */ /* 0x000ff60003f05270 */
[----:B------:R-:W-:Y:S04]  /*6d30*/  @P1 IMAD R119, R160, 0x2000, R119 ;  /* 0x00002000a0771824 */ /* 0x000fe800078e0277 */
[--C-:B------:R-:W-:Y:S01]  /*6d40*/  @P1 IMAD.IADD R124, R124, 0x1, R119.reuse ;  /* 0x000000017c7c1824 */ /* 0x100fe200078e0277 */
[----:B------:R-:W-:Y:S01]  /*6d50*/  @P1 IADD3 R3, PT, PT, R165, R119, RZ ;  /* 0x00000077a5031210 */ /* 0x000fe20007ffe0ff */
[----:B------:R-:W-:Y:S01]  /*6d60*/  @P1 IMAD.IADD R2, R164, 0x1, R119 ;  /* 0x00000001a4021824 */ /* 0x000fe200078e0277 */
[----:B------:R-:W-:Y:S06]  /*6d70*/  @P0 BRA `(.L_x_101) ;  /* 0x00000000000c0947 */ /* 0x000fec0003800000 */
[----:B------:R-:W-:Y:S04]  /*6d80*/  SHF.L.U32 R0, R159, 0x1f, RZ ;  /* 0x0000001f9f007819 */ /* 0x000fe800000006ff */
[----:B------:R-:W2:Y:S02]  /*6d90*/  SYNCS.PHASECHK.TRANS64.TRYWAIT P0, [R125+URZ+0x60], R0 ;  /* 0x000060007d0075a7 */ /* 0x000ea400080011ff */
[----:B--2---:R-:W-:Y:S05]  /*6da0*/  @!P0 BRA `(.L_x_102) ;  /* 0x0000002000248947 */ /* 0x004fea0003800000 */
.L_x_101:
[----:B------:R-:W-:Y:S05]  /*6db0*/  BSYNC B0 ;  /* 0x0000000000007941 */ /* 0x000fea0003800000 */
.L_x_100:
[----:B------:R-:W-:Y:S01]  /*6dc0*/  ISETP.NE.AND P0, PT, R118, RZ, PT ;  /* 0x000000ff7600720c */ /* 0x000fe20003f05270 */
[----:B--2---:R-:W-:Y:S02]  /*6dd0*/  VIADD R125, R125, 0x70 ;  /* 0x000000707d7d7836 */ /* 0x004fe40000000000 */
[----:B------:R-:W-:Y:S02]  /*6de0*/  IMAD.U32 R0, RZ, RZ, UR37 ;  /* 0x00000025ff007e24 */ /* 0x000fe4000f8e00ff */
[----:B------:R-:W-:Y:S03]  /*6df0*/  VIADD R160, R160, 0x1 ;  /* 0x00000001a0a07836 */ /* 0x000fe60000000000 */
[----:B------:R-:W-:Y:S05]  /*6e00*/  PRMT R0, R0, 0x654, R125 ;  /* 0x0000065400007816 */ /* 0x000fea000000007d */
[----:B------:R2:W3:Y:S04]  /*6e10*/  @P0 LDS.128 R100, [R119+0x200] ;  /* 0x0002000077640984 */ /* 0x0004e80000000c00 */
[----:B------:R2:W4:Y:S04]  /*6e20*/  @P0 LDS.128 R88, [R3+0x200] ;  /* 0x0002000003580984 */ /* 0x0005280000000c00 */
        /* <DEDUP_REMOVED lines=12> */
[----:B--234-:R-:W-:Y:S02]  /*6ef0*/  LOP3.LUT R159, R159, R0, RZ, 0x3c, !PT ;  /* 0x000000009f9f7212 */ /* 0x01cfe400078e3cff */
.L_x_99:
[----:B------:R-:W-:Y:S05]  /*6f00*/  BSYNC B1 ;  /* 0x0000000000017941 */ /* 0x000fea0003800000 */
.L_x_98:
[----:B------:R-:W-:Y:S05]  /*6f10*/  VIADD R3, R80, 0x40 ;  /* 0x0000004050037836 */ /* 0x000fea0000000000 */
[----:B------:R-:W-:Y:S04]  /*6f20*/  SHF.R.U32.HI R3, RZ, 0x15, R3 ;  /* 0x00000015ff037819 */ /* 0x000fe80000011603 */
[----:B------:R-:W-:Y:S11]  /*6f30*/  LOP3.LUT P0, RZ, R3, 0x3, R154, 0x48, !PT ;  /* 0x0000000303ff7812 */ /* 0x000ff6000780489a */
[----:B------:R-:W-:Y:S02]  /*6f40*/  @!UPT UIADD3 URZ, UPT, UPT, URZ, URZ, URZ ;  /* 0x000000fffffff290 */ /* 0x000fe4000fffe0ff */
[----:B------:R-:W-:Y:S05]  /*6f50*/  @!P0 BRA `(.L_x_103) ;  /* 0x0000000000408947 */ /* 0x000fea0003800000 */
[----:B------:R-:W2:Y:S01]  /*6f60*/  LDCU.64 UR8, c[0x4][0x70] ;  /* 0x01000e00ff0877ac */ /* 0x000ea20008000a00 */
[----:B------:R-:W-:Y:S01]  /*6f70*/  MOV R3, 0x0 ;  /* 0x0000000000037802 */ /* 0x000fe20000000f00 */
[----:B------:R-:W-:Y:S02]  /*6f80*/  HFMA2 R12, -RZ, RZ, 0, 5.9604644775390625e-08 ;  /* 0x00000001ff0c7431 */ /* 0x000fe400000001ff */
[----:B------:R-:W-:Y:S02]  /*6f90*/  IMAD.MOV.U32 R8, RZ, RZ, 0x192 ;  /* 0x00000192ff087424 */ /* 0x000fe400078e00ff */
[----:B------:R-:W-:Y:S01]  /*6fa0*/  IMAD.MOV.U32 R13, RZ, RZ, RZ ;  /* 0x000000ffff0d7224 */ /* 0x000fe200078e00ff */
[----:B------:R-:W3:Y:S01]  /*6fb0*/  LDCU.64 UR6, c[0x4][0x78] ;  /* 0x01000f00ff0677ac */ /* 0x000ee20008000a00 */
[----:B------:R-:W4:Y:S01]  /*6fc0*/  LDC.64 R2, c[0x4][R3] ;  /* 0x0100000003027b82 */ /* 0x000f220000000a00 */
[----:B------:R-:W5:Y:S01]  /*6fd0*/  LDCU.64 UR4, c[0x4][0x10] ;  /* 0x01000200ff0477ac */ /* 0x000f620008000a00 */
[----:B--2---:R-:W-:Y:S01]  /*6fe0*/  MOV R5, UR9 ;  /* 0x0000000900057c02 */ /* 0x004fe20008000f00 */
[----:B------:R-:W-:Y:S01]  /*6ff0*/  IMAD.U32 R4, RZ, RZ, UR8 ;  /* 0x00000008ff047e24 */ /* 0x000fe2000f8e00ff */
[----:B---3--:R-:W-:Y:S01]  /*7000*/  MOV R7, UR7 ;  /* 0x0000000700077c02 */ /* 0x008fe20008000f00 */
[----:B------:R-:W-:Y:S01]  /*7010*/  IMAD.U32 R6, RZ, RZ, UR6 ;  /* 0x00000006ff067e24 */ /* 0x000fe2000f8e00ff */
[----:B-----5:R-:W-:Y:S01]  /*7020*/  MOV R11, UR5 ;  /* 0x00000005000b7c02 */ /* 0x020fe20008000f00 */
[----:B------:R-:W-:Y:S02]  /*7030*/  IMAD.U32 R10, RZ, RZ, UR4 ;  /* 0x00000004ff0a7e24 */ /* 0x000fe4000f8e00ff */
[----:B------:R-:W-:Y:S07]  /*7040*/  LEPC R20, `(.L_x_103) ;  /* 0x000000001014794e */ /* 0x000fee0000000000 */
[----:B-1--4-:R-:W-:Y:S05]  /*7050*/  CALL.ABS.NOINC R2 ;  /* 0x0000000002007343 */ /* 0x012fea0003c00000 */
.L_x_103:
[----:B------:R-:W-:Y:S01]  /*7060*/  ISETP.NE.AND P0, PT, R167, RZ, PT ;  /* 0x000000ffa700720c */ /* 0x000fe20003f05270 */
[----:B------:R-:W-:Y:S05]  /*7070*/  WARPSYNC.ALL ;  /* 0x0000000000007948 */ /* 0x000fea0003800000 */
[----:B------:R-:W-:Y:S01]  /*7080*/  IMAD.U32 R140, R102, 0x10000, RZ ;  /* 0x00010000668c7824 */ /* 0x000fe200078e00ff */
[----:B------:R-:W-:Y:S01]  /*7090*/  R2UR UR4, R80 ;  /* 0x00000000500472ca */ /* 0x000fe200000e0000 */
[----:B------:R-:W-:Y:S01]  /*70a0*/  IMAD.U32 R134, R88, 0x10000, RZ ;  /* 0x0001000058867824 */ /* 0x000fe200078e00ff */
[C---:B------:R-:W-:Y:S01]  /*70b0*/  SHF.L.U32 R0, R100.reuse, 0x10, RZ ;  /* 0x0000001064007819 */ /* 0x040fe200000006ff */
[----:B-1----:R-:W-:Y:S01]  /*70c0*/  IMAD.U32 R119, R93, 0x10000, RZ ;  /* 0x000100005d777824 */ /* 0x002fe200078e00ff */
[----:B------:R-:W-:Y:S01]  /*70d0*/  PRMT R3, R100, 0x8880, RZ ;  /* 0x0000888064037816 */ /* 0x000fe200000000ff */
[----:B------:R-:W-:Y:S01]  /*70e0*/  IMAD.U32 R104, R98, 0x10000, RZ ;  /* 0x0001000062687824 */ /* 0x000fe200078e00ff */
[----:B------:R-:W-:Y:S01]  /*70f0*/  SHF.L.U32 R81, R100, 0x8, RZ ;  /* 0x0000000864517819 */ /* 0x000fe200000006ff */
[----:B------:R-:W-:Y:S01]  /*7100*/  IMAD.SHL.U32 R127, R90, 0x100, RZ ;  /* 0x000001005a7f7824 */ /* 0x000fe200078e00ff */
[----:B------:R-:W-:Y:S01]  /*7110*/  SHF.R.S32.HI R0, RZ, 0x18, R0 ;  /* 0x00000018ff007819 */ /* 0x000fe20000011400 */
[----:B------:R-:W-:Y:S01]  /*7120*/  IMAD.SHL.U32 R112, R95, 0x100, RZ ;  /* 0x000001005f707824 */ /* 0x000fe200078e00ff */
[----:B------:R-:W-:Y:S01]  /*7130*/  SHF.R.S32.HI R81, RZ, 0x18, R81 ;  /* 0x00000018ff517819 */ /* 0x000fe20000011451 */
[----:B------:R-:W-:Y:S01]  /*7140*/  BSSY.RECONVERGENT B0, `(.L_x_104) ;  /* 0x0000121000007945 */ /* 0x000fe20003800200 */
[----:B------:R-:W-:Y:S01]  /*7150*/  SHF.R.S32.HI R2, RZ, 0x18, R100 ;  /* 0x00000018ff027819 */ /* 0x000fe20000011464 */
[----:B------:R-:W1:Y:S01]  /*7160*/  LDTM.x64 R4, tmem[UR4+0x40] ;  /* 0x00004004000479ee */ /* 0x000e620008340000 */
[----:B------:R-:W-:Y:S01]  /*7170*/  NOP ;  /* 0x0000000000007918 */ /* 0x000fe20000000000 */
[----:B------:R-:W-:Y:S02]  /*7180*/  SHF.R.S32.HI R84, RZ, 0x18, R101 ;  /* 0x00000018ff547819 */ /* 0x000fe40000011465 */
[----:B------:R-:W-:Y:S02]  /*7190*/  SHF.R.S32.HI R85, RZ, 0x18, R102 ;  /* 0x00000018ff557819 */ /* 0x000fe40000011466 */
[----:B------:R-:W-:Y:S02]  /*71a0*/  SHF.R.S32.HI R86, RZ, 0x18, R103 ;  /* 0x00000018ff567819 */ /* 0x000fe40000011467 */
[----:B------:R-:W-:Y:S02]  /*71b0*/  SHF.R.S32.HI R87, RZ, 0x18, R88 ;  /* 0x00000018ff577819 */ /* 0x000fe40000011458 */
[----:B------:R-:W-:Y:S02]  /*71c0*/  R2UR UR5, R116 ;  /* 0x00000000740572ca */ /* 0x000fe400000e0000 */
[C---:B------:R-:W-:Y:S02]  /*71d0*/  PRMT R143, R101.reuse, 0x8880, RZ ;  /* 0x00008880658f7816 */ /* 0x040fe400000000ff */
[----:B------:R-:W-:Y:S02]  /*71e0*/  SHF.L.U32 R83, R101, 0x10, RZ ;  /* 0x0000001065537819 */ /* 0x000fe400000006ff */
[----:B------:R-:W-:Y:S02]  /*71f0*/  PRMT R141, R102, 0x8880, RZ ;  /* 0x00008880668d7816 */ /* 0x000fe400000000ff */
[----:B------:R-:W-:Y:S02]  /*7200*/  SHF.R.S32.HI R83, RZ, 0x18, R83 ;  /* 0x00000018ff537819 */ /* 0x000fe40000011453 */
[C---:B------:R-:W-:Y:S02]  /*7210*/  PRMT R138, R103.reuse, 0x8880, RZ ;  /* 0x00008880678a7816 */ /* 0x040fe400000000ff */
[----:B------:R-:W-:Y:S01]  /*7220*/  SHF.L.U32 R137, R103, 0x10, RZ ;  /* 0x0000001067897819 */ /* 0x000fe200000006ff */
[----:B------:R-:W-:Y:S01]  /*7230*/  UIADD3 UR5, UPT, UPT, UR5, 0xd0, URZ ;  /* 0x000000d005057890 */ /* 0x000fe2000fffe0ff */
[----:B-1----:R-:W-:Y:S01]  /*7240*/  IMAD R4, R78, R4, RZ ;  /* 0x000000044e047224 */ /* 0x002fe200078e02ff */
[----:B------:R-:W-:Y:S01]  /*7250*/  PRMT R135, R88, 0x8880, RZ ;  /* 0x0000888058877816 */ /* 0x000fe200000000ff */
[C---:B------:R-:W-:Y:S01]  /*7260*/  IMAD R5, R78.reuse, R5, RZ ;  /* 0x000000054e057224 */ /* 0x040fe200078e02ff */
[----:B------:R-:W-:Y:S01]  /*7270*/  UPRMT UR5, UR37, 0x654, UR5 ;  /* 0x0000065425057896 */ /* 0x000fe20008000005 */
[----:B------:R-:W-:Y:S01]  /*7280*/  IMAD R4, R3, R82, R4 ;  /* 0x0000005203047224 */ /* 0x000fe200078e0204 */
[C---:B------:R-:W-:Y:S01]  /*7290*/  PRMT R132, R89.reuse, 0x8880, RZ ;  /* 0x0000888059847816 */ /* 0x040fe200000000ff */
[----:B------:R-:W-:Y:S01]  /*72a0*/  IMAD R6, R78, R6, RZ ;  /* 0x000000064e067224 */ /* 0x000fe200078e02ff */
[----:B------:R-:W-:Y:S01]  /*72b0*/  SHF.L.U32 R131, R89, 0x10, RZ ;  /* 0x0000001059837819 */ /* 0x000fe200000006ff */
[----:B------:R-:W-:Y:S01]  /*72c0*/  IMAD R5, R0, R82, R5 ;  /* 0x0000005200057224 */ /* 0x000fe200078e0205 */
[----:B------:R-:W-:Y:S01]  /*72d0*/  PRMT R129, R90, 0x8880, RZ ;  /* 0x000088805a817816 */ /* 0x000fe200000000ff */
[----:B------:R-:W-:Y:S01]  /*72e0*/  IMAD R0, R78, R16, RZ ;  /* 0x000000104e007224 */ /* 0x000fe200078e02ff */
[----:B------:R-:W-:Y:S01]  /*72f0*/  SHF.L.U32 R128, R90, 0x10, RZ ;  /* 0x000000105a807819 */ /* 0x000fe200000006ff */
[C---:B------:R-:W-:Y:S01]  /*7300*/  IMAD R7, R78.reuse, R7, RZ ;  /* 0x000000074e077224 */ /* 0x040fe200078e02ff */
[----:B------:R-:W-:Y:S01]  /*7310*/  SYNCS.ARRIVE.TRANS64.RED.A1T0 RZ, [UR5], RZ ;  /* 0x000000ffffff79a7 */ /* 0x000fe20008100405 */
[C---:B------:R-:W-:Y:S01]  /*7320*/  IMAD R16, R78.reuse, R20, RZ ;  /* 0x000000144e107224 */ /* 0x040fe200078e02ff */
[C---:B------:R-:W-:Y:S01]  /*7330*/  PRMT R126, R91.reuse, 0x8880, RZ ;  /* 0x000088805b7e7816 */ /* 0x040fe200000000ff */
[C---:B------:R-:W-:Y:S01]  /*7340*/  IMAD R20, R78.reuse, R24, RZ ;  /* 0x000000184e147224 */ /* 0x040fe200078e02ff */
[----:B------:R-:W-:Y:S01]  /*7350*/  SHF.L.U32 R125, R91, 0x10, RZ ;  /* 0x000000105b7d7819 */ /* 0x000fe200000006ff */
[----:B------:R-:W-:Y:S01]  /*7360*/  IMAD R6, R81, R82, R6 ;  /* 0x0000005251067224 */ /* 0x000fe200078e0206 */
[----:B------:R-:W-:Y:S01]  /*7370*/  MOV R81, R143 ;  /* 0x0000008f00517202 */ /* 0x000fe20000000f00 */
[----:B------:R-:W-:Y:S01]  /*7380*/  IMAD R24, R78, R28, RZ ;  /* 0x0000001c4e187224 */ /* 0x000fe200078e02ff */
[----:B------:R-:W-:Y:S01]  /*7390*/  PRMT R123, R92, 0x8880, RZ ;  /* 0x000088805c7b7816 */ /* 0x000fe200000000ff */
[----:B------:R-:W-:Y:S01]  /*73a0*/  IMAD R28, R78, R32, RZ ;  /* 0x000000204e1c7224 */ /* 0x000fe200078e02ff */
[----:B------:R-:W-:Y:S01]  /*73b0*/  SHF.L.U32 R122, R92, 0x10, RZ ;  /* 0x000000105c7a7819 */ /* 0x000fe200000006ff */
[----:B------:R-:W-:Y:S01]  /*73c0*/  IMAD R7, R2, R82, R7 ;  /* 0x0000005202077224 */ /* 0x000fe200078e0207 */
[----:B------:R-:W-:Y:S01]  /*73d0*/  PRMT R120, R93, 0x8880, RZ ;  /* 0x000088805d787816 */ /* 0x000fe200000000ff */
[----:B------:R-:W-:Y:S01]  /*73e0*/  IMAD R32, R78, R36, RZ ;  /* 0x000000244e207224 */ /* 0x000fe200078e02ff */
[----:B------:R-:W-:Y:S01]  /*73f0*/  PRMT R117, R94, 0x8880, RZ ;  /* 0x000088805e757816 */ /* 0x000fe200000000ff */
[----:B------:R-:W-:Y:S01]  /*7400*/  IMAD R2, R78, R17, RZ ;  /* 0x000000114e027224 */ /* 0x000fe200078e02ff */
[----:B------:R-:W-:Y:S01]  /*7410*/  SHF.L.U32 R116, R94, 0x10, RZ ;  /* 0x000000105e747819 */ /* 0x000fe200000006ff */
[----:B------:R-:W-:Y:S01]  /*7420*/  IMAD R36, R78, R40, RZ ;  /* 0x000000284e247224 */ /* 0x000fe200078e02ff */
[----:B------:R-:W-:Y:S01]  /*7430*/  SHF.L.U32 R115, R94, 0x8, RZ ;  /* 0x000000085e737819 */ /* 0x000fe200000006ff */
[C---:B------:R-:W-:Y:S01]  /*7440*/  IMAD R17, R78.reuse, R21, RZ ;  /* 0x000000154e117224 */ /* 0x040fe200078e02ff */
[C---:B------:R-:W-:Y:S01]  /*7450*/  PRMT R114, R95.reuse, 0x8880, RZ ;  /* 0x000088805f727816 */ /* 0x040fe200000000ff */
[C---:B------:R-:W-:Y:S01]  /*7460*/  IMAD R40, R78.reuse, R44, RZ ;  /* 0x0000002c4e287224 */ /* 0x040fe200078e02ff */
[----:B------:R-:W-:Y:S01]  /*7470*/  SHF.L.U32 R113, R95, 0x10, RZ ;  /* 0x000000105f717819 */ /* 0x000fe200000006ff */
[----:B------:R-:W-:Y:S01]  /*7480*/  IMAD R21, R78, R25, RZ ;  /* 0x000000194e157224 */ /* 0x000fe200078e02ff */
[----:B------:R-:W-:Y:S01]  /*7490*/  PRMT R111, R96, 0x8880, RZ ;  /* 0x00008880606f7816 */ /* 0x000fe200000000ff */
        /* <DEDUP_REMOVED lines=8> */
[C---:B------:R-:W-:Y:S01]  /*7520*/  IMAD R52, R78.reuse, R56, RZ ;  /* 0x000000384e347224 */ /* 0x040fe200078e02ff */
[----:B------:R-:W-:Y:S01]  /*7530*/  SHF.L.U32 R142, R101, 0x8, RZ ;  /* 0x00000008658e7819 */ /* 0x000fe200000006ff */
[C---:B------:R-:W-:Y:S01]  /*7540*/  IMAD R8, R78.reuse, R8, RZ ;  /* 0x000000084e087224 */ /* 0x040fe200078e02ff */
[C---:B------:R-:W-:Y:S01]  /*7550*/  SHF.L.U32 R101, R99.reuse, 0x10, RZ ;  /* 0x0000001063657819 */ /* 0x040fe200000006ff */
[----:B------:R-:W-:Y:S01]  /*7560*/  IMAD R33, R78, R37, RZ ;  /* 0x000000254e217224 */ /* 0x000fe200078e02ff */
[----:B------:R-:W-:Y:S01]  /*7570*/  SHF.L.U32 R139, R102, 0x8, RZ ;  /* 0x00000008668b7819 */ /* 0x000fe200000006ff */
[C---:B------:R-:W-:Y:S01]  /*7580*/  IMAD R56, R78.reuse, R60, RZ ;  /* 0x0000003c4e387224 */ /* 0x040fe200078e02ff */
[----:B------:R-:W-:Y:S01]  /*7590*/  PRMT R102, R99, 0x8880, RZ ;  /* 0x0000888063667816 */ /* 0x000fe200000000ff */
[C---:B------:R-:W-:Y:S01]  /*75a0*/  IMAD R37, R78.reuse, R41, RZ ;  /* 0x000000294e257224 */ /* 0x040fe200078e02ff */
[----:B------:R-:W-:Y:S01]  /*75b0*/  SHF.L.U32 R136, R103, 0x8, RZ ;  /* 0x0000000867887819 */ /* 0x000fe200000006ff */
[C---:B------:R-:W-:Y:S01]  /*75c0*/  IMAD R60, R78.reuse, R64, RZ ;  /* 0x000000404e3c7224 */ /* 0x040fe200078e02ff */
[----:B------:R-:W-:Y:S01]  /*75d0*/  I2IP.S8.S32.SAT R64, R7, R6, RZ ;  /* 0x0000000607407239 */ /* 0x000fe200000014ff */
[C---:B------:R-:W-:Y:S01]  /*75e0*/  IMAD R9, R78.reuse, R9, RZ ;  /* 0x000000094e097224 */ /* 0x040fe200078e02ff */
[----:B------:R-:W-:Y:S01]  /*75f0*/  SHF.R.S32.HI R6, RZ, 0x18, R140 ;  /* 0x00000018ff067819 */ /* 0x000fe2000001148c */
[C---:B------:R-:W-:Y:S01]  /*7600*/  IMAD R41, R78.reuse, R45, RZ ;  /* 0x0000002d4e297224 */ /* 0x040fe200078e02ff */
[----:B------:R-:W-:Y:S01]  /*7610*/  SHF.R.S32.HI R7, RZ, 0x18, R142 ;  /* 0x00000018ff077819 */ /* 0x000fe2000001148e */
[----:B------:R-:W-:Y:S01]  /*7620*/  IMAD R45, R78, R49, RZ ;  /* 0x000000314e2d7224 */ /* 0x000fe200078e02ff */
[----:B------:R-:W-:Y:S01]  /*7630*/  SHF.L.U32 R133, R88, 0x8, RZ ;  /* 0x0000000858857819 */ /* 0x000fe200000006ff */
[C---:B------:R-:W-:Y:S01]  /*7640*/  IMAD R10, R78.reuse, R10, RZ ;  /* 0x0000000a4e0a7224 */ /* 0x040fe200078e02ff */
[----:B------:R-:W-:Y:S01]  /*7650*/  SHF.R.S32.HI R88, RZ, 0x18, R89 ;  /* 0x00000018ff587819 */ /* 0x000fe20000011459 */
[C---:B------:R-:W-:Y:S01]  /*7660*/  IMAD R49, R78.reuse, R53, RZ ;  /* 0x000000354e317224 */ /* 0x040fe200078e02ff */
[----:B------:R-:W-:Y:S01]  /*7670*/  SHF.L.U32 R130, R89, 0x8, RZ ;  /* 0x0000000859827819 */ /* 0x000fe200000006ff */
[-C--:B------:R-:W-:Y:S01]  /*7680*/  IMAD R8, R81, R82.reuse, R8 ;  /* 0x0000005251087224 */ /* 0x080fe200078e0208 */
[----:B------:R-:W-:Y:S01]  /*7690*/  SHF.R.S32.HI R81, RZ, 0x18, R139 ;  /* 0x00000018ff517819 */ /* 0x000fe2000001148b */
[C---:B------:R-:W-:Y:S01]  /*76a0*/  IMAD R53, R78.reuse, R57, RZ ;  /* 0x000000394e357224 */ /* 0x040fe200078e02ff */
[----:B------:R-:W-:Y:S01]  /*76b0*/  SHF.R.S32.HI R89, RZ, 0x18, R90 ;  /* 0x00000018ff597819 */ /* 0x000fe2000001145a */
[C---:B------:R-:W-:Y:S01]  /*76c0*/  IMAD R11, R78.reuse, R11, RZ ;  /* 0x0000000b4e0b7224 */ /* 0x040fe200078e02ff */
[----:B------:R-:W-:Y:S01]  /*76d0*/  SHF.R.S32.HI R90, RZ, 0x18, R91 ;  /* 0x00000018ff5a7819 */ /* 0x000fe2000001145b */
[C---:B------:R-:W-:Y:S01]  /*76e0*/  IMAD R57, R78.reuse, R61, RZ ;  /* 0x0000003d4e397224 */ /* 0x040fe200078e02ff */
[----:B------:R-:W-:Y:S01]  /*76f0*/  SHF.L.U32 R124, R91, 0x8, RZ ;  /* 0x000000085b7c7819 */ /* 0x000fe200000006ff */
[----:B------:R-:W-:Y:S01]  /*7700*/  IMAD R9, R83, R82, R9 ;  /* 0x0000005253097224 */ /* 0x000fe200078e0209 */
[----:B------:R-:W-:Y:S01]  /*7710*/  SHF.R.S32.HI R91, RZ, 0x18, R92 ;  /* 0x00000018ff5b7819 */ /* 0x000fe2000001145c */
[----:B------:R-:W-:Y:S01]  /*7720*/  IMAD R61, R78, R65, RZ ;  /* 0x000000414e3d7224 */ /* 0x000fe200078e02ff */
[----:B------:R-:W-:Y:S01]  /*7730*/  SHF.L.U32 R121, R92, 0x8, RZ ;  /* 0x000000085c797819 */ /* 0x000fe200000006ff */
[C---:B------:R-:W-:Y:S01]  /*7740*/  IMAD R12, R78.reuse, R12, RZ ;  /* 0x0000000c4e0c7224 */ /* 0x040fe200078e02ff */
[----:B------:R-:W-:Y:S01]  /*7750*/  SHF.R.S32.HI R92, RZ, 0x18, R93 ;  /* 0x00000018ff5c7819 */ /* 0x000fe2000001145d */
[----:B------:R-:W-:Y:S01]  /*7760*/  IMAD.MOV.U32 R65, RZ, RZ, R141 ;  /* 0x000000ffff417224 */ /* 0x000fe200078e008d */
[----:B------:R-:W-:Y:S01]  /*7770*/  SHF.L.U32 R118, R93, 0x8, RZ ;  /* 0x000000085d767819 */ /* 0x000fe200000006ff */
[----:B------:R-:W-:Y:S01]  /*7780*/  IMAD R10, R7, R82, R10 ;  /* 0x00000052070a7224 */ /* 0x000fe200078e020a */
[----:B------:R-:W-:Y:S01]  /*7790*/  MOV R7, R138 ;  /* 0x0000008a00077202 */ /* 0x000fe20000000f00 */
[----:B------:R-:W-:Y:S01]  /*77a0*/  IMAD R13, R78, R13, RZ ;  /* 0x0000000d4e0d7224 */ /* 0x000fe200078e02ff */
[----:B------:R-:W-:Y:S01]  /*77b0*/  SHF.R.S32.HI R93, RZ, 0x18, R94 ;  /* 0x00000018ff5d7819 */ /* 0x000fe2000001145e */
[----:B------:R-:W-:Y:S01]  /*77c0*/  IMAD R11, R84, R82, R11 ;  /* 0x00000052540b7224 */ /* 0x000fe200078e020b */
[----:B------:R-:W-:Y:S01]  /*77d0*/  I2IP.S8.S32.SAT R84, R5, R4, R64 ;  /* 0x0000000405547239 */ /* 0x000fe20000001440 */
[C---:B------:R-:W-:Y:S01]  /*77e0*/  IMAD R14, R78.reuse, R14, RZ ;  /* 0x0000000e4e0e7224 */ /* 0x040fe200078e02ff */
[----:B------:R-:W-:Y:S01]  /*77f0*/  SHF.R.S32.HI R5, RZ, 0x18, R137 ;  /* 0x00000018ff057819 */ /* 0x000fe20000011489 */
[----:B------:R-:W-:Y:S01]  /*7800*/  IMAD R12, R65, R82, R12 ;  /* 0x00000052410c7224 */ /* 0x000fe200078e020c */
[----:B------:R-:W-:Y:S01]  /*7810*/  I2IP.S8.S32.SAT R10, R11, R10, RZ ;  /* 0x0000000a0b0a7239 */ /* 0x000fe200000014ff */
[----:B------:R-:W-:Y:S01]  /*7820*/  IMAD R15, R78, R15, RZ ;  /* 0x0000000f4e0f7224 */ /* 0x000fe200078e02ff */
[----:B------:R-:W-:Y:S01]  /*7830*/  SHF.R.S32.HI R94, RZ, 0x18, R95 ;  /* 0x00000018ff5e7819 */ /* 0x000fe2000001145f */
[-C--:B------:R-:W-:Y:S01]  /*7840*/  IMAD R13, R6, R82.reuse, R13 ;  /* 0x00000052060d7224 */ /* 0x080fe200078e020d */
[----:B------:R-:W-:Y:S01]  /*7850*/  SHF.R.S32.HI R6, RZ, 0x18, R134 ;  /* 0x00000018ff067819 */ /* 0x000fe20000011486 */
[-C--:B------:R-:W-:Y:S01]  /*7860*/  IMAD R14, R81, R82.reuse, R14 ;  /* 0x00000052510e7224 */ /* 0x080fe200078e020e */
        /* <DEDUP_REMOVED lines=10> */
[----:B------:R-:W-:Y:S01]  /*7910*/  MOV R5, R135 ;  /* 0x0000008700057202 */ /* 0x000fe20000000f00 */
[-C--:B------:R-:W-:Y:S01]  /*7920*/  IMAD R3, R4, R82.reuse, R3 ;  /* 0x0000005204037224 */ /* 0x080fe200078e0203 */
[----:B------:R-:W-:Y:S01]  /*7930*/  SHF.R.S32.HI R4, RZ, 0x18, R131 ;  /* 0x00000018ff047819 */ /* 0x000fe20000011483 */
[----:B------:R-:W-:Y:S01]  /*7940*/  IMAD R19, R86, R82, R19 ;  /* 0x0000005256137224 */ /* 0x000fe200078e0213 */
[----:B------:R-:W-:Y:S01]  /*7950*/  I2IP.S8.S32.SAT R86, R13, R12, R14 ;  /* 0x0000000c0d567239 */ /* 0x000fe2000000140e */
[----:B------:R-:W-:Y:S01]  /*7960*/  IMAD R18, R78, R22, RZ ;  /* 0x000000164e127224 */ /* 0x000fe200078e02ff */
[----:B------:R-:W-:Y:S01]  /*7970*/  SHF.L.U32 R109, R96, 0x8, RZ ;  /* 0x00000008606d7819 */ /* 0x000fe200000006ff */
[----:B------:R-:W-:Y:S01]  /*7980*/  IMAD R16, R5, R82, R16 ;  /* 0x0000005205107224 */ /* 0x000fe200078e0210 */
[----:B------:R-:W-:Y:S01]  /*7990*/  I2IP.S8.S32.SAT R19, R19, R3, RZ ;  /* 0x0000000313137239 */ /* 0x000fe200000014ff */
[----:B------:R-:W-:Y:S01]  /*79a0*/  IMAD R23, R78, R23, RZ ;  /* 0x000000174e177224 */ /* 0x000fe200078e02ff */
[----:B------:R-:W-:Y:S01]  /*79b0*/  MOV R3, R132 ;  /* 0x0000008400037202 */ /* 0x000fe20000000f00 */
[-C--:B------:R-:W-:Y:S01]  /*79c0*/  IMAD R17, R6, R82.reuse, R17 ;  /* 0x0000005206117224 */ /* 0x080fe200078e0211 */
[----:B------:R-:W-:Y:S01]  /*79d0*/  MOV R5, R129 ;  /* 0x0000008100057202 */ /* 0x000fe20000000f00 */
[-C--:B------:R-:W-:Y:S01]  /*79e0*/  IMAD R18, R7, R82.reuse, R18 ;  /* 0x0000005207127224 */ /* 0x080fe200078e0212 */
[----:B------:R-:W-:Y:S01]  /*79f0*/  SHF.R.S32.HI R7, RZ, 0x18, R127 ;  /* 0x00000018ff077819 */ /* 0x000fe2000001147f */
[----:B------:R-:W-:Y:S01]  /*7a00*/  IMAD R23, R87, R82, R23 ;  /* 0x0000005257177224 */ /* 0x000fe200078e0217 */
[----:B------:R-:W-:Y:S01]  /*7a10*/  I2IP.S8.S32.SAT R87, R2, R0, R19 ;  /* 0x0000000002577239 */ /* 0x000fe20000001413 */
[----:B------:R-:W-:Y:S01]  /*7a20*/  IMAD R20, R3, R82, R20 ;  /* 0x0000005203147224 */ /* 0x000fe200078e0214 */
[----:B------:R-:W-:Y:S01]  /*7a30*/  SHF.R.S32.HI R3, RZ, 0x18, R130 ;  /* 0x00000018ff037819 */ /* 0x000fe20000011482 */
[C---:B------:R-:W-:Y:S01]  /*7a40*/  IMAD R22, R78.reuse, R26, RZ ;  /* 0x0000001a4e167224 */ /* 0x040fe200078e02ff */
[----:B------:R-:W-:Y:S01]  /*7a50*/  I2IP.S8.S32.SAT R18, R23, R18, RZ ;  /* 0x0000001217127239 */ /* 0x000fe200000014ff */
[----:B------:R-:W-:Y:S01]  /*7a60*/  IMAD R27, R78, R27, RZ ;  /* 0x0000001b4e1b7224 */ /* 0x000fe200078e02ff */
[----:B------:R1:W-:Y:S01]  /*7a70*/  STS.128 [R153+UR49+0x6200], R84 ;  /* 0x0062005499007988 */ /* 0x0003e20008000c31 */
[----:B------:R-:W-:Y:S01]  /*7a80*/  IMAD R21, R4, R82, R21 ;  /* 0x0000005204157224 */ /* 0x000fe200078e0215 */
[----:B------:R-:W-:Y:S01]  /*7a90*/  I2IP.S8.S32.SAT R16, R17, R16, R18 ;  /* 0x0000001011107239 */ /* 0x000fe20000001412 */
[-C--:B------:R-:W-:Y:S01]  /*7aa0*/  IMAD R22, R3, R82.reuse, R22 ;  /* 0x0000005203167224 */ /* 0x080fe200078e0216 */
[----:B------:R-:W-:Y:S01]  /*7ab0*/  SHF.R.S32.HI R0, RZ, 0x18, R128 ;  /* 0x00000018ff007819 */ /* 0x000fe20000011480 */
[----:B------:R-:W-:Y:S01]  /*7ac0*/  IMAD R27, R88, R82, R27 ;  /* 0x00000052581b7224 */ /* 0x000fe200078e021b */
[----:B------:R-:W-:Y:S01]  /*7ad0*/  SHF.R.S32.HI R96, RZ, 0x18, R97 ;  /* 0x00000018ff607819 */ /* 0x000fe20000011461 */
[C---:B------:R-:W-:Y:S01]  /*7ae0*/  IMAD R26, R78.reuse, R30, RZ ;  /* 0x0000001e4e1a7224 */ /* 0x040fe200078e02ff */
[----:B------:R-:W-:Y:S01]  /*7af0*/  SHF.L.U32 R106, R97, 0x8, RZ ;  /* 0x00000008616a7819 */ /* 0x000fe200000006ff */
[----:B------:R-:W-:Y:S01]  /*7b00*/  IMAD R24, R5, R82, R24 ;  /* 0x0000005205187224 */ /* 0x000fe200078e0218 */
[----:B------:R-:W-:Y:S01]  /*7b10*/  I2IP.S8.S32.SAT R17, R27, R22, RZ ;  /* 0x000000161b117239 */ /* 0x000fe200000014ff */
[----:B------:R-:W-:Y:S01]  /*7b20*/  IMAD R31, R78, R31, RZ ;  /* 0x0000001f4e1f7224 */ /* 0x000fe200078e02ff */
[----:B------:R-:W-:Y:S01]  /*7b30*/  SHF.R.S32.HI R5, RZ, 0x18, R124 ;  /* 0x00000018ff057819 */ /* 0x000fe2000001147c */
[----:B------:R-:W-:Y:S01]  /*7b40*/  IMAD R25, R0, R82, R25 ;  /* 0x0000005200197224 */ /* 0x000fe200078e0219 */
[----:B------:R-:W-:Y:S01]  /*7b50*/  I2IP.S8.S32.SAT R17, R21, R20, R17 ;  /* 0x0000001415117239 */ /* 0x000fe20000001411 */
[-C--:B------:R-:W-:Y:S01]  /*7b60*/  IMAD R26, R7, R82.reuse, R26 ;  /* 0x00000052071a7224 */ /* 0x080fe200078e021a */
[----:B------:R-:W-:Y:S01]  /*7b70*/  SHF.R.S32.HI R0, RZ, 0x18, R125 ;  /* 0x00000018ff007819 */ /* 0x000fe2000001147d */
[----:B------:R-:W-:Y:S01]  /*7b80*/  IMAD.MOV.U32 R3, RZ, RZ, R126 ;  /* 0x000000ffff037224 */ /* 0x000fe200078e007e */
[----:B------:R-:W-:Y:S01]  /*7b90*/  SHF.R.S32.HI R7, RZ, 0x18, R118 ;  /* 0x00000018ff077819 */ /* 0x000fe20000011476 */
[----:B------:R-:W-:Y:S01]  /*7ba0*/  IMAD R31, R89, R82, R31 ;  /* 0x00000052591f7224 */ /* 0x000fe200078e021f */
[----:B------:R-:W-:Y:S01]  /*7bb0*/  SHF.R.S32.HI R97, RZ, 0x18, R98 ;  /* 0x00000018ff617819 */ /* 0x000fe20000011462 */
[----:B------:R-:W-:Y:S01]  /*7bc0*/  IMAD R30, R78, R34, RZ ;  /* 0x000000224e1e7224 */ /* 0x000fe200078e02ff */
[----:B------:R-:W-:Y:S01]  /*7bd0*/  SHF.L.U32 R103, R98, 0x8, RZ ;  /* 0x0000000862677819 */ /* 0x000fe200000006ff */
[----:B------:R-:W-:Y:S01]  /*7be0*/  IMAD R28, R3, R82, R28 ;  /* 0x00000052031c7224 */ /* 0x000fe200078e021c */
[----:B------:R-:W-:Y:S01]  /*7bf0*/  I2IP.S8.S32.SAT R18, R31, R26, RZ ;  /* 0x0000001a1f127239 */ /* 0x000fe200000014ff */
[----:B------:R-:W-:Y:S01]  /*7c00*/  IMAD R35, R78, R35, RZ ;  /* 0x000000234e237224 */ /* 0x000fe200078e02ff */
[----:B------:R-:W-:Y:S01]  /*7c10*/  MOV R3, R123 ;  /* 0x0000007b00037202 */ /* 0x000fe20000000f00 */
[----:B------:R-:W-:Y:S01]  /*7c20*/  IMAD R29, R0, R82, R29 ;  /* 0x00000052001d7224 */ /* 0x000fe200078e021d */
[----:B------:R-:W-:Y:S01]  /*7c30*/  I2IP.S8.S32.SAT R18, R25, R24, R18 ;  /* 0x0000001819127239 */ /* 0x000fe20000001412 */
[-C--:B------:R-:W-:Y:S01]  /*7c40*/  IMAD R30, R5, R82.reuse, R30 ;  /* 0x00000052051e7224 */ /* 0x080fe200078e021e */
[----:B------:R-:W-:Y:S01]  /*7c50*/  SHF.R.S32.HI R0, RZ, 0x18, R122 ;  /* 0x00000018ff007819 */ /* 0x000fe2000001147a */
[----:B------:R-:W-:Y:S01]  /*7c60*/  IMAD R35, R90, R82, R35 ;  /* 0x000000525a237224 */ /* 0x000fe200078e0223 */
[----:B------:R-:W-:Y:S01]  /*7c70*/  MOV R5, R120 ;  /* 0x0000007800057202 */ /* 0x000fe20000000f00 */
[----:B------:R-:W-:Y:S01]  /*7c80*/  IMAD R32, R3, R82, R32 ;  /* 0x0000005203207224 */ /* 0x000fe200078e0220 */
[----:B------:R-:W-:Y:S01]  /*7c90*/  SHF.R.S32.HI R3, RZ, 0x18, R121 ;  /* 0x00000018ff037819 */ /* 0x000fe20000011479 */
[C---:B------:R-:W-:Y:S01]  /*7ca0*/  IMAD R34, R78.reuse, R38, RZ ;  /* 0x000000264e227224 */ /* 0x040fe200078e02ff */
[----:B------:R-:W-:Y:S01]  /*7cb0*/  I2IP.S8.S32.SAT R19, R35, R30, RZ ;  /* 0x0000001e23137239 */ /* 0x000fe200000014ff */
[----:B------:R-:W-:Y:S01]  /*7cc0*/  IMAD R39, R78, R39, RZ ;  /* 0x000000274e277224 */ /* 0x000fe200078e02ff */
[----:B------:R-:W-:Y:S01]  /*7cd0*/  SHF.R.S32.HI R98, RZ, 0x18, R99 ;  /* 0x00000018ff627819 */ /* 0x000fe20000011463 */
[----:B------:R-:W-:Y:S01]  /*7ce0*/  IMAD R33, R0, R82, R33 ;  /* 0x0000005200217224 */ /* 0x000fe200078e0221 */
[----:B------:R-:W-:Y:S01]  /*7cf0*/  I2IP.S8.S32.SAT R19, R29, R28, R19 ;  /* 0x0000001c1d137239 */ /* 0x000fe20000001413 */
[-C--:B------:R-:W-:Y:S01]  /*7d00*/  IMAD R34, R3, R82.reuse, R34 ;  /* 0x0000005203227224 */ /* 0x080fe200078e0222 */
[----:B------:R-:W-:Y:S01]  /*7d10*/  SHF.R.S32.HI R0, RZ, 0x18, R119 ;  /* 0x00000018ff007819 */ /* 0x000fe20000011477 */
[----:B------:R-:W-:Y:S01]  /*7d20*/  IMAD R39, R91, R82, R39 ;  /* 0x000000525b277224 */ /* 0x000fe200078e0227 */
[----:B------:R-:W-:Y:S01]  /*7d30*/  MOV R3, R117 ;  /* 0x0000007500037202 */ /* 0x000fe20000000f00 */
[C---:B------:R-:W-:Y:S01]  /*7d40*/  IMAD R38, R78.reuse, R42, RZ ;  /* 0x0000002a4e267224 */ /* 0x040fe200078e02ff */
[----:B------:R1:W-:Y:S01]  /*7d50*/  STS.128 [R172+0x6200], R16 ;  /* 0x00620010ac007388 */ /* 0x0003e20000000c00 */
        /* <DEDUP_REMOVED lines=8> */
[-C--:B------:R-:W-:Y:S01]  /*7de0*/  IMAD R43, R92, R82.reuse, R43 ;  /* 0x000000525c2b7224 */ /* 0x080fe200078e022b */
[----:B------:R-:W-:Y:S01]  /*7df0*/  SHF.R.S32.HI R7, RZ, 0x18, R112 ;  /* 0x00000018ff077819 */ /* 0x000fe20000011470 */
[----:B------:R-:W-:Y:S01]  /*7e00*/  IMAD R40, R3, R82, R40 ;  /* 0x0000005203287224 */ /* 0x000fe200078e0228 */
[----:B------:R-:W-:Y:S01]  /*7e10*/  SHF.R.S32.HI R3, RZ, 0x18, R115 ;  /* 0x00000018ff037819 */ /* 0x000fe20000011473 */
[C---:B------:R-:W-:Y:S01]  /*7e20*/  IMAD R42, R78.reuse, R46, RZ ;  /* 0x0000002e4e2a7224 */ /* 0x040fe200078e02ff */
[----:B------:R-:W-:Y:S01]  /*7e30*/  I2IP.S8.S32.SAT R38, R43, R38, RZ ;  /* 0x000000262b267239 */ /* 0x000fe200000014ff */
[----:B------:R-:W-:Y:S01]  /*7e40*/  IMAD R47, R78, R47, RZ ;  /* 0x0000002f4e2f7224 */ /* 0x000fe200078e02ff */
[----:B------:R-:W-:Y:S01]  /*7e50*/  SHF.L.U32 R100, R99, 0x8, RZ ;  /* 0x0000000863647819 */ /* 0x000fe200000006ff */
[----:B------:R-:W-:Y:S01]  /*7e60*/  IMAD R41, R0, R82, R41 ;  /* 0x0000005200297224 */ /* 0x000fe200078e0229 */
[----:B------:R-:W-:Y:S01]  /*7e70*/  I2IP.S8.S32.SAT R33, R37, R36, R38 ;  /* 0x0000002425217239 */ /* 0x000fe20000001426 */
[-C--:B------:R-:W-:Y:S01]  /*7e80*/  IMAD R42, R3, R82.reuse, R42 ;  /* 0x00000052032a7224 */ /* 0x080fe200078e022a */
[----:B------:R-:W-:Y:S01]  /*7e90*/  SHF.R.S32.HI R0, RZ, 0x18, R113 ;  /* 0x00000018ff007819 */ /* 0x000fe20000011471 */
[----:B------:R-:W-:Y:S01]  /*7ea0*/  IMAD R47, R93, R82, R47 ;  /* 0x000000525d2f7224 */ /* 0x000fe200078e022f */
[----:B------:R-:W-:Y:S01]  /*7eb0*/  IADD3 R76, PT, PT, R76, 0x1, RZ ;  /* 0x000000014c4c7810 */ /* 0x000fe20007ffe0ff */
[C---:B------:R-:W-:Y:S02]  /*7ec0*/  IMAD R46, R78.reuse, R50, RZ ;  /* 0x000000324e2e7224 */ /* 0x040fe400078e02ff */
        /* <DEDUP_REMOVED lines=8> */
[----:B------:R-:W-:Y:S02]  /*7f50*/  IMAD.MOV.U32 R3, RZ, RZ, R111 ;  /* 0x000000ffff037224 */ /* 0x000fe400078e006f */
[-C--:B------:R-:W-:Y:S02]  /*7f60*/  IMAD R51, R94, R82.reuse, R51 ;  /* 0x000000525e337224 */ /* 0x080fe400078e0233 */
[----:B------:R-:W-:Y:S01]  /*7f70*/  IMAD R48, R3, R82, R48 ;  /* 0x0000005203307224 */ /* 0x000fe200078e0230 */
[----:B------:R-:W-:Y:S01]  /*7f80*/  SHF.R.S32.HI R3, RZ, 0x18, R109 ;  /* 0x00000018ff037819 */ /* 0x000fe2000001146d */
[C---:B------:R-:W-:Y:S01]  /*7f90*/  IMAD R50, R78.reuse, R54, RZ ;  /* 0x000000364e327224 */ /* 0x040fe200078e02ff */
[----:B------:R-:W-:Y:S01]  /*7fa0*/  I2IP.S8.S32.SAT R35, R51, R46, RZ ;  /* 0x0000002e33237239 */ /* 0x000fe200000014ff */
[----:B------:R-:W-:Y:S02]  /*7fb0*/  IMAD R55, R78, R55, RZ ;  /* 0x000000374e377224 */ /* 0x000fe400078e02ff */
[----:B------:R-:W-:Y:S01]  /*7fc0*/  IMAD R49, R0, R82, R49 ;  /* 0x0000005200317224 */ /* 0x000fe200078e0231 */
[----:B------:R-:W-:Y:S01]  /*7fd0*/  I2IP.S8.S32.SAT R35, R45, R44, R35 ;  /* 0x0000002c2d237239 */ /* 0x000fe20000001423 */
[-C--:B------:R-:W-:Y:S01]  /*7fe0*/  IMAD R50, R3, R82.reuse, R50 ;  /* 0x0000005203327224 */ /* 0x080fe200078e0232 */
[----:B------:R-:W-:Y:S01]  /*7ff0*/  SHF.R.S32.HI R0, RZ, 0x18, R107 ;  /* 0x00000018ff007819 */ /* 0x000fe2000001146b */
[----:B------:R-:W-:Y:S01]  /*8000*/  IMAD R55, R95, R82, R55 ;  /* 0x000000525f377224 */ /* 0x000fe200078e0237 */
[----:B------:R-:W-:Y:S01]  /*8010*/  SHF.R.S32.HI R3, RZ, 0x18, R106 ;  /* 0x00000018ff037819 */ /* 0x000fe2000001146a */
        /* <DEDUP_REMOVED lines=11> */
[----:B------:R-:W-:Y:S01]  /*80d0*/  SHF.R.S32.HI R3, RZ, 0x18, R103 ;  /* 0x00000018ff037819 */ /* 0x000fe20000011467 */
[----:B------:R-:W-:Y:S02]  /*80e0*/  IMAD R58, R78, R62, RZ ;  /* 0x0000003e4e3a7224 */ /* 0x000fe400078e02ff */
[----:B------:R-:W-:Y:S01]  /*80f0*/  IMAD R56, R5, R82, R56 ;  /* 0x0000005205387224 */ /* 0x000fe200078e0238 */
[----:B------:R-:W-:Y:S01]  /*8100*/  MOV R5, R102 ;  /* 0x0000006600057202 */ /* 0x000fe20000000f00 */
[----:B------:R-:W-:Y:S01]  /*8110*/  IMAD R57, R0, R82, R57 ;  /* 0x0000005200397224 */ /* 0x000fe200078e0239 */
[----:B------:R-:W-:Y:S01]  /*8120*/  SHF.R.S32.HI R0, RZ, 0x18, R101 ;  /* 0x00000018ff007819 */ /* 0x000fe20000011465 */
[C---:B------:R-:W-:Y:S01]  /*8130*/  IMAD R63, R78.reuse, R63, RZ ;  /* 0x0000003f4e3f7224 */ /* 0x040fe200078e02ff */
[----:B------:R-:W-:Y:S01]  /*8140*/  I2IP.S8.S32.SAT R54, R59, R54, RZ ;  /* 0x000000363b367239 */ /* 0x000fe200000014ff */
[-C--:B------:R-:W-:Y:S01]  /*8150*/  IMAD R58, R3, R82.reuse, R58 ;  /* 0x00000052033a7224 */ /* 0x080fe200078e023a */
[----:B------:R-:W-:Y:S01]  /*8160*/  SHF.R.S32.HI R3, RZ, 0x18, R100 ;  /* 0x00000018ff037819 */ /* 0x000fe20000011464 */
[----:B------:R-:W-:Y:S01]  /*8170*/  IMAD R63, R97, R82, R63 ;  /* 0x00000052613f7224 */ /* 0x000fe200078e023f */
[----:B------:R-:W-:Y:S01]  /*8180*/  I2IP.S8.S32.SAT R49, R53, R52, R54 ;  /* 0x0000003435317239 */ /* 0x000fe20000001436 */
        /* <DEDUP_REMOVED lines=19> */
[----:B------:R-:W-:Y:S02]  /*82c0*/  UIADD3 UR8, UP0, UPT, UR52, 0x680, URZ ;  /* 0x0000068034087890 */ /* 0x000fe4000ff1e0ff */
[----:B------:R-:W-:Y:S02]  /*82d0*/  UIADD3 UR5, UPT, UPT, UR41, 0x40, URZ ;  /* 0x0000004029057890 */ /* 0x000fe4000fffe0ff */
[----:B------:R-:W-:Y:S02]  /*82e0*/  UIADD3 UR4, UPT, UPT, UR49, 0x6200, URZ ;  /* 0x0000620031047890 */ /* 0x000fe4000fffe0ff */
[----:B------:R-:W-:Y:S01]  /*82f0*/  UIADD3.X UR9, UPT, UPT, URZ, UR53, URZ, UP0, !UPT ;  /* 0x00000035ff097290 */ /* 0x000fe200087fe4ff */
[----:B------:R-:W-:Y:S01]  /*8300*/  UMOV UR6, UR42 ;  /* 0x0000002a00067c82 */ /* 0x000fe20008000000 */
[----:B------:R-:W-:Y:S07]  /*8310*/  UMOV UR7, UR36 ;  /* 0x0000002400077c82 */ /* 0x000fee0008000000 */
[----:B------:R2:W-:Y:S01]  /*8320*/  UTMASTG.3D [UR4], [UR8] ;  /* 0x00000004080073b5 */ /* 0x0005e20008010000 */
[----:B------:R0:W-:Y:S01]  /*8330*/  UTMACMDFLUSH ;  /* 0x00000000000079b7 */ /* 0x0001e20000000000 */
[----:B--2---:R-:W-:Y:S04]  /*8340*/  DEPBAR.LE SB0, 0x1 ;  /* 0x000080400000791a */ /* 0x004fe80000000000 */
.L_x_105:
[----:B------:R-:W-:Y:S05]  /*8350*/  BSYNC.RECONVERGENT B0 ;  /* 0x0000000000007941 */ /* 0x000fea0003800200 */
.L_x_104:
[----:B------:R-:W-:Y:S01]  /*8360*/  BAR.SYNC.DEFER_BLOCKING 0x1, 0x80 ;  /* 0x0042000000007b1d */ /* 0x000fe20000010000 */
[----:B------:R-:W-:Y:S01]  /*8370*/  ISETP.NE.AND P2, PT, R168, RZ, PT ;  /* 0x000000ffa800720c */ /* 0x000fe20003f45270 */
[----:B------:R-:W-:Y:S01]  /*8380*/  IMAD.IADD R20, R75, 0x1, R150 ;  /* 0x000000014b147824 */ /* 0x000fe200078e0296 */
[----:B------:R-:W-:Y:S01]  /*8390*/  ISETP.NE.AND P0, PT, R169, 0x2, PT ;  /* 0x00000002a900780c */ /* 0x000fe20003f05270 */
[----:B------:R-:W-:Y:S01]  /*83a0*/  IMAD.IADD R21, R77, 0x1, R152 ;  /* 0x000000014d157824 */ /* 0x000fe200078e0298 */
[----:B------:R-:W-:Y:S02]  /*83b0*/  ISETP.NE.AND P1, PT, R76, 0x4, PT ;  /* 0x000000044c00780c */ /* 0x000fe40003f25270 */
[----:B------:R-:W-:Y:S02]  /*83c0*/  SEL R0, RZ, 0x1, P0 ;  /* 0x00000001ff007807 */ /* 0x000fe40000000000 */
[----:B------:R-:W-:Y:S02]  /*83d0*/  SEL R3, RZ, 0x1, P1 ;  /* 0x00000001ff037807 */ /* 0x000fe40000800000 */
[----:B------:R-:W-:Y:S02]  /*83e0*/  LOP3.LUT R161, R161, R0, RZ, 0x3c, !PT ;  /* 0x00000000a1a17212 */ /* 0x000fe400078e3cff */
[----:B------:R-:W-:Y:S02]  /*83f0*/  LOP3.LUT R162, R162, R3, RZ, 0x3c, !PT ;  /* 0x00000003a2a27212 */ /* 0x000fe400078e3cff */
[----:B------:R-:W-:Y:S02]  /*8400*/  @P2 R2UR UR36, R158 ;  /* 0x000000009e2422ca */ /* 0x000fe400000e0000 */
[----:B------:R-:W-:Y:S02]  /*8410*/  SEL R169, R169, RZ, P0 ;  /* 0x000000ffa9a97207 */ /* 0x000fe40000000000 */
[----:B------:R-:W-:Y:S01]  /*8420*/  SEL R76, R76, RZ, P1 ;  /* 0x000000ff4c4c7207 */ /* 0x000fe20000800000 */
[----:B------:R-:W-:Y:S10]  /*8430*/  @P2 BRA `(.L_x_106) ;  /* 0xffffffc400842947 */ /* 0x000ff4000383ffff */
[----:B------:R-:W-:Y:S05]  /*8440*/  EXIT ;  /* 0x000000000000794d */ /* 0x000fea0003800000 */
.L_x_19:
[----:B--2---:R2:W1:Y:S02]  /*8450*/  SYNCS.PHASECHK.TRANS64.TRYWAIT P0, [R3+URZ+0x100], R2 ;  /* 0x00010002030075a7 */ /* 0x00446400080011ff */
[----:B-1----:R-:W-:Y:S05]  /*8460*/  @!P0 NANOSLEEP.SYNCS 0x989680 ;  /* 0x009896800000895d */ /* 0x002fea0003900000 */
[----:B------:R-:W1:Y:S02]  /*8470*/  @!P0 SYNCS.PHASECHK.TRANS64 P0, [R3+URZ+0x100], R2 ;  /* 0x00010002030085a7 */ /* 0x000e6400080010ff */
[----:B-1----:R-:W-:Y:S05]  /*8480*/  @!P0 BRA `(.L_x_19) ;  /* 0xfffffffc00f08947 */ /* 0x002fea000383ffff */
[----:B------:R-:W-:Y:S05]  /*8490*/  BRA `(.L_x_107) ;  /* 0xffffff9000547947 */ /* 0x000fea000383ffff */
.L_x_22:
[----:B-1----:R-:W-:-:S07]  /*84a0*/  MOV R2, UR33 ;  /* 0x0000002100027c02 */ /* 0x002fce0008000f00 */
.L_x_108:
[----:B-1----:R1:W2:Y:S02]  /*84b0*/  SYNCS.PHASECHK.TRANS64.TRYWAIT P0, [R2+URZ+0x30], R5 ;  /* 0x00003005020075a7 */ /* 0x0022a400080011ff */
[----:B--2---:R-:W-:Y:S05]  /*84c0*/  @!P0 NANOSLEEP.SYNCS 0x989680 ;  /* 0x009896800000895d */ /* 0x004fea0003900000 */
[----:B------:R-:W2:Y:S02]  /*84d0*/  @!P0 SYNCS.PHASECHK.TRANS64 P0, [R2+URZ+0x30], R5 ;  /* 0x00003005020085a7 */ /* 0x000ea400080010ff */
[----:B--2---:R-:W-:Y:S05]  /*84e0*/  @!P0 BRA `(.L_x_108) ;  /* 0xfffffffc00f08947 */ /* 0x004fea000383ffff */
[----:B------:R-:W-:Y:S05]  /*84f0*/  BRA `(.L_x_21) ;  /* 0xffffff9000a47947 */ /* 0x000fea000383ffff */
.L_x_28:
[----:B-1----:R-:W-:-:S07]  /*8500*/  MOV R2, UR17 ;  /* 0x0000001100027c02 */ /* 0x002fce0008000f00 */
.L_x_109:
[----:B-1----:R1:W2:Y:S02]  /*8510*/  SYNCS.PHASECHK.TRANS64.TRYWAIT P0, [R2+URZ+0x30], R5 ;  /* 0x00003005020075a7 */ /* 0x0022a400080011ff */
[----:B--2---:R-:W-:Y:S05]  /*8520*/  @!P0 NANOSLEEP.SYNCS 0x989680 ;  /* 0x009896800000895d */ /* 0x004fea0003900000 */
[----:B------:R-:W2:Y:S02]  /*8530*/  @!P0 SYNCS.PHASECHK.TRANS64 P0, [R2+URZ+0x30], R5 ;  /* 0x00003005020085a7 */ /* 0x000ea400080010ff */
[----:B--2---:R-:W-:Y:S05]  /*8540*/  @!P0 BRA `(.L_x_109) ;  /* 0xfffffffc00f08947 */ /* 0x004fea000383ffff */
[----:B------:R-:W-:Y:S05]  /*8550*/  BRA `(.L_x_27) ;  /* 0xffffff9400487947 */ /* 0x000fea000383ffff */
.L_x_32:
[----:B-1----:R1:W2:Y:S02]  /*8560*/  SYNCS.PHASECHK.TRANS64.TRYWAIT P0, [R2+URZ+0x90], R3 ;  /* 0x00009003020075a7 */ /* 0x0022a400080011ff */
[----:B--2---:R-:W-:Y:S05]  /*8570*/  @!P0 NANOSLEEP.SYNCS 0x989680 ;  /* 0x009896800000895d */ /* 0x004fea0003900000 */
[----:B------:R-:W2:Y:S02]  /*8580*/  @!P0 SYNCS.PHASECHK.TRANS64 P0, [R2+URZ+0x90], R3 ;  /* 0x00009003020085a7 */ /* 0x000ea400080010ff */
[----:B--2---:R-:W-:Y:S05]  /*8590*/  @!P0 BRA `(.L_x_32) ;  /* 0xfffffffc00f08947 */ /* 0x004fea000383ffff */
[----:B------:R-:W-:Y:S05]  /*85a0*/  BRA `(.L_x_110) ;  /* 0xffffff9400d47947 */ /* 0x000fea000383ffff */
.L_x_36:
[----:B----4-:R-:W-:-:S07]  /*85b0*/  MOV R0, UR5 ;  /* 0x0000000500007c02 */ /* 0x010fce0008000f00 */
.L_x_111:
[----:B-1----:R1:W2:Y:S02]  /*85c0*/  SYNCS.PHASECHK.TRANS64.TRYWAIT P0, [R0+URZ], R3 ;  /* 0x00000003000075a7 */ /* 0x0022a400080011ff */
[----:B--2---:R-:W-:Y:S05]  /*85d0*/  @!P0 NANOSLEEP.SYNCS 0x989680 ;  /* 0x009896800000895d */ /* 0x004fea0003900000 */
[----:B------:R-:W2:Y:S02]  /*85e0*/  @!P0 SYNCS.PHASECHK.TRANS64 P0, [R0+URZ], R3 ;  /* 0x00000003000085a7 */ /* 0x000ea400080010ff */
[----:B--2---:R-:W-:Y:S05]  /*85f0*/  @!P0 BRA `(.L_x_111) ;  /* 0xfffffffc00f08947 */ /* 0x004fea000383ffff */
[----:B------:R-:W-:Y:S05]  /*8600*/  BRA `(.L_x_112) ;  /* 0xffffff9c00447947 */ /* 0x000fea000383ffff */
.L_x_37:
[----:B----4-:R-:W-:-:S07]  /*8610*/  MOV R0, UR5 ;  /* 0x0000000500007c02 */ /* 0x010fce0008000f00 */
.L_x_113:
[----:B-1----:R1:W2:Y:S02]  /*8620*/  SYNCS.PHASECHK.TRANS64.TRYWAIT P0, [R0+URZ], R3 ;  /* 0x00000003000075a7 */ /* 0x0022a400080011ff */
[----:B--2---:R-:W-:Y:S05]  /*8630*/  @!P0 NANOSLEEP.SYNCS 0x989680 ;  /* 0x009896800000895d */ /* 0x004fea0003900000 */
[----:B------:R-:W2:Y:S02]  /*8640*/  @!P0 SYNCS.PHASECHK.TRANS64 P0, [R0+URZ], R3 ;  /* 0x00000003000085a7 */ /* 0x000ea400080010ff */
[----:B--2---:R-:W-:Y:S05]  /*8650*/  @!P0 BRA `(.L_x_113) ;  /* 0xfffffffc00f08947 */ /* 0x004fea000383ffff */
[----:B------:R-:W-:Y:S05]  /*8660*/  BRA `(.L_x_114) ;  /* 0xffffff9c00507947 */ /* 0x000fea000383ffff */
.L_x_38:
[----:B----4-:R-:W-:-:S07]  /*8670*/  MOV R0, UR5 ;  /* 0x0000000500007c02 */ /* 0x010fce0008000f00 */
.L_x_115:
[----:B-1----:R1:W2:Y:S02]  /*8680*/  SYNCS.PHASECHK.TRANS64.TRYWAIT P0, [R0+URZ], R3 ;  /* 0x00000003000075a7 */ /* 0x0022a400080011ff */
[----:B--2---:R-:W-:Y:S05]  /*8690*/  @!P0 NANOSLEEP.SYNCS 0x989680 ;  /* 0x009896800000895d */ /* 0x004fea0003900000 */
[----:B------:R-:W2:Y:S02]  /*86a0*/  @!P0 SYNCS.PHASECHK.TRANS64 P0, [R0+URZ], R3 ;  /* 0x00000003000085a7 */ /* 0x000ea400080010ff */
[----:B--2---:R-:W-:Y:S05]  /*86b0*/  @!P0 BRA `(.L_x_115) ;  /* 0xfffffffc00f08947 */ /* 0x004fea000383ffff */
[----:B------:R-:W-:Y:S05]  /*86c0*/  BRA `(.L_x_116) ;  /* 0xffffff9c005c7947 */ /* 0x000fea000383ffff */
.L_x_39:
[----:B----4-:R-:W-:-:S07]  /*86d0*/  MOV R0, UR5 ;  /* 0x0000000500007c02 */ /* 0x010fce0008000f00 */
.L_x_117:
[----:B-1----:R1:W2:Y:S02]  /*86e0*/  SYNCS.PHASECHK.TRANS64.TRYWAIT P0, [R0+URZ], R3 ;  /* 0x00000003000075a7 */ /* 0x0022a400080011ff */
[----:B--2---:R-:W-:Y:S05]  /*86f0*/  @!P0 NANOSLEEP.SYNCS 0x989680 ;  /* 0x009896800000895d */ /* 0x004fea0003900000 */
[----:B------:R-:W2:Y:S02]  /*8700*/  @!P0 SYNCS.PHASECHK.TRANS64 P0, [R0+URZ], R3 ;  /* 0x00000003000085a7 */ /* 0x000ea400080010ff */
[----:B--2---:R-:W-:Y:S05]  /*8710*/  @!P0 BRA `(.L_x_117) ;  /* 0xfffffffc00f08947 */ /* 0x004fea000383ffff */
[----:B------:R-:W-:Y:S05]  /*8720*/  BRA `(.L_x_118) ;  /* 0xffffff9c00687947 */ /* 0x000fea000383ffff */
.L_x_40:
[----:B----4-:R-:W-:-:S07]  /*8730*/  MOV R0, UR5 ;  /* 0x0000000500007c02 */ /* 0x010fce0008000f00 */
.L_x_119:
[----:B-1----:R1:W2:Y:S02]  /*8740*/  SYNCS.PHASECHK.TRANS64.TRYWAIT P0, [R0+URZ], R3 ;  /* 0x00000003000075a7 */ /* 0x0022a400080011ff */
[----:B--2---:R-:W-:Y:S05]  /*8750*/  @!P0 NANOSLEEP.SYNCS 0x989680 ;  /* 0x009896800000895d */ /* 0x004fea0003900000 */
[----:B------:R-:W2:Y:S02]  /*8760*/  @!P0 SYNCS.PHASECHK.TRANS64 P0, [R0+URZ], R3 ;  /* 0x00000003000085a7 */ /* 0x000ea400080010ff */
[----:B--2---:R-:W-:Y:S05]  /*8770*/  @!P0 BRA `(.L_x_119) ;  /* 0xfffffffc00f08947 */ /* 0x004fea000383ffff */
[----:B------:R-:W-:Y:S05]  /*8780*/  BRA `(.L_x_120) ;  /* 0xffffff9c00747947 */ /* 0x000fea000383ffff */
.L_x_43:
[----:B-1----:R1:W2:Y:S02]  /*8790*/  SYNCS.PHASECHK.TRANS64.TRYWAIT P0, [R0+URZ+0xf0], R5 ;  /* 0x0000f005000075a7 */ /* 0x0022a400080011ff */
[----:B--2---:R-:W-:Y:S05]  /*87a0*/  @!P0 NANOSLEEP.SYNCS 0x989680 ;  /* 0x009896800000895d */ /* 0x004fea0003900000 */
[----:B------:R-:W2:Y:S02]  /*87b0*/  @!P0 SYNCS.PHASECHK.TRANS64 P0, [R0+URZ+0xf0], R5 ;  /* 0x0000f005000085a7 */ /* 0x000ea400080010ff */
[----:B--2---:R-:W-:Y:S05]  /*87c0*/  @!P0 BRA `(.L_x_43) ;  /* 0xfffffffc00f08947 */ /* 0x004fea000383ffff */
[----:B------:R-:W-:Y:S05]  /*87d0*/  BRA `(.L_x_121) ;  /* 0xffffff9c00d07947 */ /* 0x000fea000383ffff */
.L_x_44:
[----:B------:R-:W-:-:S07]  /*87e0*/  MOV R0, UR5 ;  /* 0x0000000500007c02 */ /* 0x000fce0008000f00 */
.L_x_122:
[----:B-1----:R1:W2:Y:S02]  /*87f0*/  SYNCS.PHASECHK.TRANS64.TRYWAIT P0, [R0+URZ+0xa0], R5 ;  /* 0x0000a005000075a7 */ /* 0x0022a400080011ff */
[----:B--2---:R-:W-:Y:S05]  /*8800*/  @!P0 NANOSLEEP.SYNCS 0x989680 ;  /* 0x009896800000895d */ /* 0x004fea0003900000 */
[----:B------:R-:W2:Y:S02]  /*8810*/  @!P0 SYNCS.PHASECHK.TRANS64 P0, [R0+URZ+0xa0], R5 ;  /* 0x0000a005000085a7 */ /* 0x000ea400080010ff */
[----:B--2---:R-:W-:Y:S05]  /*8820*/  @!P0 BRA `(.L_x_122) ;  /* 0xfffffffc00f08947 */ /* 0x004fea000383ffff */
[----:B------:R-:W-:Y:S05]  /*8830*/  BRA `(.L_x_123) ;  /* 0xffffff9c00e07947 */ /* 0x000fea000383ffff */
.L_x_45:
[----:B-1----:R1:W2:Y:S02]  /*8840*/  SYNCS.PHASECHK.TRANS64.TRYWAIT P1, [R0+URZ+0x90], R5 ;  /* 0x00009005000075a7 */ /* 0x0022a400080211ff */
[----:B--2---:R-:W-:Y:S05]  /*8850*/  @!P1 NANOSLEEP.SYNCS 0x989680 ;  /* 0x009896800000995d */ /* 0x004fea0003900000 */
[----:B------:R-:W2:Y:S02]  /*8860*/  @!P1 SYNCS.PHASECHK.TRANS64 P1, [R0+URZ+0x90], R5 ;  /* 0x00009005000095a7 */ /* 0x000ea400080210ff */
[----:B--2---:R-:W-:Y:S05]  /*8870*/  @!P1 BRA `(.L_x_45) ;  /* 0xfffffffc00f09947 */ /* 0x004fea000383ffff */
[----:B------:R-:W-:Y:S05]  /*8880*/  BRA `(.L_x_124) ;  /* 0xffffffa000107947 */ /* 0x000fea000383ffff */
.L_x_48:
[----:B------:R-:W-:-:S07]  /*8890*/  MOV R0, UR5 ;  /* 0x0000000500007c02 */ /* 0x000fce0008000f00 */
.L_x_125:
[----:B-1----:R1:W2:Y:S02]  /*88a0*/  SYNCS.PHASECHK.TRANS64.TRYWAIT P0, [R0+URZ+0xa0], R3 ;  /* 0x0000a003000075a7 */ /* 0x0022a400080011ff */
[----:B--2---:R-:W-:Y:S05]  /*88b0*/  @!P0 NANOSLEEP.SYNCS 0x989680 ;  /* 0x009896800000895d */ /* 0x004fea0003900000 */
[----:B------:R-:W2:Y:S02]  /*88c0*/  @!P0 SYNCS.PHASECHK.TRANS64 P0, [R0+URZ+0xa0], R3 ;  /* 0x0000a003000085a7 */ /* 0x000ea400080010ff */
[----:B--2---:R-:W-:Y:S05]  /*88d0*/  @!P0 BRA `(.L_x_125) ;  /* 0xfffffffc00f08947 */ /* 0x004fea000383ffff */
[----:B------:R-:W-:Y:S05]  /*88e0*/  BRA `(.L_x_47) ;  /* 0xffffffa000647947 */ /* 0x000fea000383ffff */
.L_x_55:
[----:B-1----:R1:W2:Y:S02]  /*88f0*/  SYNCS.PHASECHK.TRANS64.TRYWAIT P1, [R0+URZ+0x90], R5 ;  /* 0x00009005000075a7 */ /* 0x0022a400080211ff */
[----:B--2---:R-:W-:Y:S05]  /*8900*/  @!P1 NANOSLEEP.SYNCS 0x989680 ;  /* 0x009896800000995d */ /* 0x004fea0003900000 */
[----:B------:R-:W2:Y:S02]  /*8910*/  @!P1 SYNCS.PHASECHK.TRANS64 P1, [R0+URZ+0x90], R5 ;  /* 0x00009005000095a7 */ /* 0x000ea400080210ff */
[----:B--2---:R-:W-:Y:S05]  /*8920*/  @!P1 BRA `(.L_x_55) ;  /* 0xfffffffc00f09947 */ /* 0x004fea000383ffff */
[----:B------:R-:W-:Y:S05]  /*8930*/  BRA `(.L_x_126) ;  /* 0xffffffa400d47947 */ /* 0x000fea000383ffff */
.L_x_56:
[----:B------:R-:W-:-:S07]  /*8940*/  MOV R3, UR7 ;  /* 0x0000000700037c02 */ /* 0x000fce0008000f00 */
.L_x_127:
[----:B-1----:R1:W2:Y:S02]  /*8950*/  SYNCS.PHASECHK.TRANS64.TRYWAIT P0, [R3+URZ+0xd0], R0 ;  /* 0x0000d000030075a7 */ /* 0x0022a400080011ff */
[----:B--2---:R-:W-:Y:S05]  /*8960*/  @!P0 NANOSLEEP.SYNCS 0x989680 ;  /* 0x009896800000895d */ /* 0x004fea0003900000 */
[----:B------:R-:W2:Y:S02]  /*8970*/  @!P0 SYNCS.PHASECHK.TRANS64 P0, [R3+URZ+0xd0], R0 ;  /* 0x0000d000030085a7 */ /* 0x000ea400080010ff */
[----:B--2---:R-:W-:Y:S05]  /*8980*/  @!P0 BRA `(.L_x_127) ;  /* 0xfffffffc00f08947 */ /* 0x004fea000383ffff */
[----:B------:R-:W-:Y:S05]  /*8990*/  BRA `(.L_x_128) ;  /* 0xffffffa8000c7947 */ /* 0x000fea000383ffff */
.L_x_59:
[----:B------:R-:W-:Y:S07]  /*89a0*/  MOV R0, UR6 ;  /* 0x0000000600007c02 */ /* 0x000fee0008000f00 */
.L_x_129:
[----:B-1----:R1:W2:Y:S02]  /*89b0*/  SYNCS.PHASECHK.TRANS64.TRYWAIT P0, [R0+URZ], R3 ;  /* 0x00000003000075a7 */ /* 0x0022a400080011ff */
[----:B--2---:R-:W-:Y:S05]  /*89c0*/  @!P0 NANOSLEEP.SYNCS 0x989680 ;  /* 0x009896800000895d */ /* 0x004fea0003900000 */
[----:B------:R-:W2:Y:S02]  /*89d0*/  @!P0 SYNCS.PHASECHK.TRANS64 P0, [R0+URZ], R3 ;  /* 0x00000003000085a7 */ /* 0x000ea400080010ff */
[----:B--2---:R-:W-:Y:S05]  /*89e0*/  @!P0 BRA `(.L_x_129) ;  /* 0xfffffffc00f08947 */ /* 0x004fea000383ffff */
[----:B------:R-:W-:Y:S05]  /*89f0*/  BRA `(.L_x_58) ;  /* 0xffffffa800287947 */ /* 0x000fea000383ffff */
.L_x_62:
[----:B------:R-:W-:-:S07]  /*8a00*/  MOV R0, UR6 ;  /* 0x0000000600007c02 */ /* 0x000fce0008000f00 */
.L_x_130:
[----:B--2---:R2:W4:Y:S02]  /*8a10*/  SYNCS.PHASECHK.TRANS64.TRYWAIT P0, [R0+URZ], R3 ;  /* 0x00000003000075a7 */ /* 0x00452400080011ff */
[----:B----4-:R-:W-:Y:S05]  /*8a20*/  @!P0 NANOSLEEP.SYNCS 0x989680 ;  /* 0x009896800000895d */ /* 0x010fea0003900000 */
[----:B------:R-:W4:Y:S02]  /*8a30*/  @!P0 SYNCS.PHASECHK.TRANS64 P0, [R0+URZ], R3 ;  /* 0x00000003000085a7 */ /* 0x000f2400080010ff */
[----:B----4-:R-:W-:Y:S05]  /*8a40*/  @!P0 BRA `(.L_x_130) ;  /* 0xfffffffc00f08947 */ /* 0x010fea000383ffff */
[----:B------:R-:W-:Y:S05]  /*8a50*/  BRA `(.L_x_131) ;  /* 0xffffffac00047947 */ /* 0x000fea000383ffff */
.L_x_63:
[----:B------:R-:W-:-:S07]  /*8a60*/  MOV R0, UR6 ;  /* 0x0000000600007c02 */ /* 0x000fce0008000f00 */
.L_x_132:
[----:B-1----:R1:W2:Y:S02]  /*8a70*/  SYNCS.PHASECHK.TRANS64.TRYWAIT P0, [R0+URZ], R3 ;  /* 0x00000003000075a7 */ /* 0x0022a400080011ff */
[----:B--2---:R-:W-:Y:S05]  /*8a80*/  @!P0 NANOSLEEP.SYNCS 0x989680 ;  /* 0x009896800000895d */ /* 0x004fea0003900000 */
[----:B------:R-:W2:Y:S02]  /*8a90*/  @!P0 SYNCS.PHASECHK.TRANS64 P0, [R0+URZ], R3 ;  /* 0x00000003000085a7 */ /* 0x000ea400080010ff */
[----:B--2---:R-:W-:Y:S05]  /*8aa0*/  @!P0 BRA `(.L_x_132) ;  /* 0xfffffffc00f08947 */ /* 0x004fea000383ffff */
[----:B------:R-:W-:Y:S05]  /*8ab0*/  BRA `(.L_x_133) ;  /* 0xffffffac00107947 */ /* 0x000fea000383ffff */
.L_x_64:
[----:B------:R-:W-:-:S07]  /*8ac0*/  MOV R0, UR6 ;  /* 0x0000000600007c02 */ /* 0x000fce0008000f00 */
.L_x_134:
[----:B-1----:R1:W2:Y:S02]  /*8ad0*/  SYNCS.PHASECHK.TRANS64.TRYWAIT P0, [R0+URZ], R3 ;  /* 0x00000003000075a7 */ /* 0x0022a400080011ff */
[----:B--2---:R-:W-:Y:S05]  /*8ae0*/  @!P0 NANOSLEEP.SYNCS 0x989680 ;  /* 0x009896800000895d */ /* 0x004fea0003900000 */
[----:B------:R-:W2:Y:S02]  /*8af0*/  @!P0 SYNCS.PHASECHK.TRANS64 P0, [R0+URZ], R3 ;  /* 0x00000003000085a7 */ /* 0x000ea400080010ff */
[----:B--2---:R-:W-:Y:S05]  /*8b00*/  @!P0 BRA `(.L_x_134) ;  /* 0xfffffffc00f08947 */ /* 0x004fea000383ffff */
[----:B------:R-:W-:Y:S05]  /*8b10*/  BRA `(.L_x_135) ;  /* 0xffffffac001c7947 */ /* 0x000fea000383ffff */
.L_x_65:
[----:B------:R-:W-:-:S07]  /*8b20*/  MOV R0, UR7 ;  /* 0x0000000700007c02 */ /* 0x000fce0008000f00 */
.L_x_136:
[----:B-1----:R1:W2:Y:S02]  /*8b30*/  SYNCS.PHASECHK.TRANS64.TRYWAIT P0, [R0+URZ], R3 ;  /* 0x00000003000075a7 */ /* 0x0022a400080011ff */
[----:B--2---:R-:W-:Y:S05]  /*8b40*/  @!P0 NANOSLEEP.SYNCS 0x989680 ;  /* 0x009896800000895d */ /* 0x004fea0003900000 */
[----:B------:R-:W2:Y:S02]  /*8b50*/  @!P0 SYNCS.PHASECHK.TRANS64 P0, [R0+URZ], R3 ;  /* 0x00000003000085a7 */ /* 0x000ea400080010ff */
[----:B--2---:R-:W-:Y:S05]  /*8b60*/  @!P0 BRA `(.L_x_136) ;  /* 0xfffffffc00f08947 */ /* 0x004fea000383ffff */
[----:B------:R-:W-:Y:S05]  /*8b70*/  BRA `(.L_x_137) ;  /* 0xffffffac00287947 */ /* 0x000fea000383ffff */
.L_x_70:
[----:B--2---:R2:W3:Y:S02]  /*8b80*/  SYNCS.PHASECHK.TRANS64.TRYWAIT P0, [R0+URZ+0x90], R3 ;  /* 0x00009003000075a7 */ /* 0x0044e400080011ff */
[----:B---3--:R-:W-:Y:S05]  /*8b90*/  @!P0 NANOSLEEP.SYNCS 0x989680 ;  /* 0x009896800000895d */ /* 0x008fea0003900000 */
[----:B------:R-:W3:Y:S02]  /*8ba0*/  @!P0 SYNCS.PHASECHK.TRANS64 P0, [R0+URZ+0x90], R3 ;  /* 0x00009003000085a7 */ /* 0x000ee400080010ff */
[----:B---3--:R-:W-:Y:S05]  /*8bb0*/  @!P0 BRA `(.L_x_70) ;  /* 0xfffffffc00f08947 */ /* 0x008fea000383ffff */
[----:B------:R-:W-:Y:S05]  /*8bc0*/  BRA `(.L_x_138) ;  /* 0xffffffb0002c7947 */ /* 0x000fea000383ffff */
.L_x_73:
[----:B------:R-:W-:Y:S07]  /*8bd0*/  MOV R0, UR7 ;  /* 0x0000000700007c02 */ /* 0x000fee0008000f00 */
.L_x_139:
[----:B--2---:R2:W3:Y:S02]  /*8be0*/  SYNCS.PHASECHK.TRANS64.TRYWAIT P0, [R0+URZ+0x88], R3 ;  /* 0x00008803000075a7 */ /* 0x0044e400080011ff */
[----:B---3--:R-:W-:Y:S05]  /*8bf0*/  @!P0 NANOSLEEP.SYNCS 0x989680 ;  /* 0x009896800000895d */ /* 0x008fea0003900000 */
[----:B------:R-:W3:Y:S02]  /*8c00*/  @!P0 SYNCS.PHASECHK.TRANS64 P0, [R0+URZ+0x88], R3 ;  /* 0x00008803000085a7 */ /* 0x000ee400080010ff */
[----:B---3--:R-:W-:Y:S05]  /*8c10*/  @!P0 BRA `(.L_x_139) ;  /* 0xfffffffc00f08947 */ /* 0x008fea000383ffff */
[----:B------:R-:W-:Y:S05]  /*8c20*/  BRA `(.L_x_72) ;  /* 0xffffffb4000c7947 */ /* 0x000fea000383ffff */
.L_x_76:
[----:B--2---:R-:W-:Y:S07]  /*8c30*/  MOV R3, UR7 ;  /* 0x0000000700037c02 */ /* 0x004fee0008000f00 */
.L_x_140:
[----:B-1----:R1:W2:Y:S02]  /*8c40*/  SYNCS.PHASECHK.TRANS64.TRYWAIT P0, [R3+URZ+0x70], R12 ;  /* 0x0000700c030075a7 */ /* 0x0022a400080011ff */
[----:B--2---:R-:W-:Y:S05]  /*8c50*/  @!P0 NANOSLEEP.SYNCS 0x989680 ;  /* 0x009896800000895d */ /* 0x004fea0003900000 */
[----:B------:R-:W2:Y:S02]  /*8c60*/  @!P0 SYNCS.PHASECHK.TRANS64 P0, [R3+URZ+0x70], R12 ;  /* 0x0000700c030085a7 */ /* 0x000ea400080010ff */
[----:B--2---:R-:W-:Y:S05]  /*8c70*/  @!P0 BRA `(.L_x_140) ;  /* 0xfffffffc00f08947 */ /* 0x004fea000383ffff */
[----:B------:R-:W-:Y:S05]  /*8c80*/  BRA `(.L_x_141) ;  /* 0xffffffb400847947 */ /* 0x000fea000383ffff */
.L_x_77:
[----:B------:R-:W-:Y:S07]  /*8c90*/  MOV R3, UR7 ;  /* 0x0000000700037c02 */ /* 0x000fee0008000f00 */
.L_x_142:
[----:B-1----:R1:W2:Y:S02]  /*8ca0*/  SYNCS.PHASECHK.TRANS64.TRYWAIT P0, [R3+URZ+0x78], R12 ;  /* 0x0000780c030075a7 */ /* 0x0022a400080011ff */
[----:B--2---:R-:W-:Y:S05]  /*8cb0*/  @!P0 NANOSLEEP.SYNCS 0x989680 ;  /* 0x009896800000895d */ /* 0x004fea0003900000 */
[----:B------:R-:W2:Y:S02]  /*8cc0*/  @!P0 SYNCS.PHASECHK.TRANS64 P0, [R3+URZ+0x78], R12 ;  /* 0x0000780c030085a7 */ /* 0x000ea400080010ff */
[----:B--2---:R-:W-:Y:S05]  /*8cd0*/  @!P0 BRA `(.L_x_142) ;  /* 0xfffffffc00f08947 */ /* 0x004fea000383ffff */
[----:B------:R-:W-:Y:S05]  /*8ce0*/  BRA `(.L_x_143) ;  /* 0xffffffb800047947 */ /* 0x000fea000383ffff */
.L_x_79:
[----:B------:R-:W-:-:S07]  /*8cf0*/  MOV R0, UR7 ;  /* 0x0000000700007c02 */ /* 0x000fce0008000f00 */
.L_x_144:
[----:B-1----:R1:W3:Y:S02]  /*8d00*/  SYNCS.PHASECHK.TRANS64.TRYWAIT P0, [R0+URZ+0x70], R3 ;  /* 0x00007003000075a7 */ /* 0x0022e400080011ff */
[----:B---3--:R-:W-:Y:S05]  /*8d10*/  @!P0 NANOSLEEP.SYNCS 0x989680 ;  /* 0x009896800000895d */ /* 0x008fea0003900000 */
[----:B------:R-:W3:Y:S02]  /*8d20*/  @!P0 SYNCS.PHASECHK.TRANS64 P0, [R0+URZ+0x70], R3 ;  /* 0x00007003000085a7 */ /* 0x000ee400080010ff */
[----:B---3--:R-:W-:Y:S05]  /*8d30*/  @!P0 BRA `(.L_x_144) ;  /* 0xfffffffc00f08947 */ /* 0x008fea000383ffff */
[----:B------:R-:W-:Y:S05]  /*8d40*/  BRA `(.L_x_145) ;  /* 0xffffffb800747947 */ /* 0x000fea000383ffff */
.L_x_81:
[----:B--2---:R2:W4:Y:S02]  /*8d50*/  SYNCS.PHASECHK.TRANS64.TRYWAIT P0, [R0+URZ+0x90], R3 ;  /* 0x00009003000075a7 */ /* 0x00452400080011ff */
[----:B----4-:R-:W-:Y:S05]  /*8d60*/  @!P0 NANOSLEEP.SYNCS 0x989680 ;  /* 0x009896800000895d */ /* 0x010fea0003900000 */
[----:B------:R-:W4:Y:S02]  /*8d70*/  @!P0 SYNCS.PHASECHK.TRANS64 P0, [R0+URZ+0x90], R3 ;  /* 0x00009003000085a7 */ /* 0x000f2400080010ff */
[----:B----4-:R-:W-:Y:S05]  /*8d80*/  @!P0 BRA `(.L_x_81) ;  /* 0xfffffffc00f08947 */ /* 0x010fea000383ffff */
[----:B------:R-:W-:Y:S05]  /*8d90*/  BRA `(.L_x_146) ;  /* 0xffffffbc00407947 */ /* 0x000fea000383ffff */
.L_x_92:
[----:B-1----:R1:W3:Y:S02]  /*8da0*/  SYNCS.PHASECHK.TRANS64.TRYWAIT P1, [R3+URZ+0x60], R0 ;  /* 0x00006000030075a7 */ /* 0x0022e400080211ff */
[----:B---3--:R-:W-:Y:S05]  /*8db0*/  @!P1 NANOSLEEP.SYNCS 0x989680 ;  /* 0x009896800000995d */ /* 0x008fea0003900000 */
[----:B------:R-:W3:Y:S02]  /*8dc0*/  @!P1 SYNCS.PHASECHK.TRANS64 P1, [R3+URZ+0x60], R0 ;  /* 0x00006000030095a7 */ /* 0x000ee400080210ff */
[----:B---3--:R-:W-:Y:S05]  /*8dd0*/  @!P1 BRA `(.L_x_92) ;  /* 0xfffffffc00f09947 */ /* 0x008fea000383ffff */
[----:B------:R-:W-:Y:S05]  /*8de0*/  BRA `(.L_x_91) ;  /* 0xffffffc800687947 */ /* 0x000fea000383ffff */
.L_x_94:
[----:B---3--:R3:W4:Y:S02]  /*8df0*/  SYNCS.PHASECHK.TRANS64.TRYWAIT P0, [R116+URZ+0xb0], R5 ;  /* 0x0000b005740075a7 */ /* 0x00872400080011ff */
[----:B----4-:R-:W-:Y:S05]  /*8e00*/  @!P0 NANOSLEEP.SYNCS 0x989680 ;  /* 0x009896800000895d */ /* 0x010fea0003900000 */
[----:B------:R-:W4:Y:S02]  /*8e10*/  @!P0 SYNCS.PHASECHK.TRANS64 P0, [R116+URZ+0xb0], R5 ;  /* 0x0000b005740085a7 */ /* 0x000f2400080010ff */
[----:B----4-:R-:W-:Y:S05]  /*8e20*/  @!P0 BRA `(.L_x_94) ;  /* 0xfffffffc00f08947 */ /* 0x010fea000383ffff */
[----:B------:R-:W-:Y:S05]  /*8e30*/  BRA `(.L_x_93) ;  /* 0xffffffc800c47947 */ /* 0x000fea000383ffff */
.L_x_102:
[----:B--2---:R2:W3:Y:S02]  /*8e40*/  SYNCS.PHASECHK.TRANS64.TRYWAIT P0, [R125+URZ+0x60], R0 ;  /* 0x000060007d0075a7 */ /* 0x0044e400080011ff */
[----:B---3--:R-:W-:Y:S05]  /*8e50*/  @!P0 NANOSLEEP.SYNCS 0x989680 ;  /* 0x009896800000895d */ /* 0x008fea0003900000 */
[----:B------:R-:W3:Y:S02]  /*8e60*/  @!P0 SYNCS.PHASECHK.TRANS64 P0, [R125+URZ+0x60], R0 ;  /* 0x000060007d0085a7 */ /* 0x000ee400080010ff */
[----:B---3--:R-:W-:Y:S05]  /*8e70*/  @!P0 BRA `(.L_x_102) ;  /* 0xfffffffc00f08947 */ /* 0x008fea000383ffff */
[----:B------:R-:W-:Y:S05]  /*8e80*/  BRA `(.L_x_101) ;  /* 0xffffffdc00c87947 */ /* 0x000fea000383ffff */
        .weak           $__internal_0_$__cuda_sm10x_tcgen05_guardrail_trap_col_being_dealloced_not_returned_by_alloc
        .type           $__internal_0_$__cuda_sm10x_tcgen05_guardrail_trap_col_being_dealloced_not_returned_by_alloc,@function
        .size           $__internal_0_$__cuda_sm10x_tcgen05_guardrail_trap_col_being_dealloced_not_returned_by_alloc,($__internal_1_$__cuda_sm10x_tcgen05_guardrail_trap_phase_invalid_during_alloc - $__internal_0_$__cuda_sm10x_tcgen05_guardrail_trap_col_being_dealloced_not_returned_by_alloc)
$__internal_0_$__cuda_sm10x_tcgen05_guardrail_trap_col_being_dealloced_not_returned_by_alloc:
[----:B------:R-:W-:Y:S05]  /*8e90*/  BPT.TRAP 0x1 ;  /* 0x000000040000795c */ /* 0x000fea0000300000 */
[----:B------:R-:W-:-:S04]  /*8ea0*/  HFMA2 R3, -RZ, RZ, 0, 0 ;  /* 0x00000000ff037431 */ /* 0x000fc800000001ff */
[----:B------:R-:W-:Y:S05]  /*8eb0*/  RET.REL.NODEC R2 `(_ZN7cutlass13device_kernelINS_4gemm6kernel13GemmUniversalIN4cute5tupleIJiiiiEEENS1_10collective13CollectiveMmaINS1_35MainloopSm100TmaUmmaWarpSpecializedILi6ELi2ELi4ENS5_IJNS4_1CILi1EEESB_SB_EEEEENS5_IJNSA_ILi128EEESE_SE_EEEaNS5_IJlSB_lEEEaSG_NS4_8TiledMMAINS4_8MMA_AtomIJNS4_15SM100_MMA_S8_SSIaaiLi128ELi128ELNS4_4UMMA5MajorE0ELSL_0ELNSK_8SaturateE0EEEEEENS4_6LayoutISC_NS5_IJNSA_ILi0EEESQ_SQ_EEEEENS5_IJNS4_10UnderscoreEST_ST_EEEEENS4_13SM90_TMA_LOADENS4_14ComposedLayoutINS4_7SwizzleILi3ELi4ELi3EEENS4_18smem_ptr_flag_bitsILi8EEENSP_INS5_IJNSA_ILi8EEESE_EEENS5_IJSE_SB_EEEEEEEvNS4_8identityESW_S16_vS17_EENS_8epilogue10collective18CollectiveEpilogueINS19_23Sm100TmaWarpSpecializedILi2ELi2ELi64ELb0ELb0EEEJSF_NS5_IJNSP_ISE_SB_EENSP_INSA_ILi64EEESB_EEEEEaSG_aSG_NS19_6fusion15FusionCallbacksIS1D_NS1I_17LinearCombinationIaiaiLNS_15FloatRoundStyleE2EEESF_S1H_JEEENS4_5SM1004TMEM4LOAD26SM100_TMEM_LOAD_32dp32b64xESW_NSX_INSY_ILi2ELi4ELi3EEES11_NSP_INS5_IJS12_S1F_EEENS5_IJS1F_SB_EEEEEEENS4_39AutoVectorizingCopyWithAssumedAlignmentILi128EEENS4_14SM90_TMA_STOREES1W_S1Y_S1Y_EEEvvEEEEvNT_6ParamsE) ;  /* 0xffffff7002507950 */ /* 0x000fea0003c3ffff */
        .weak           $__internal_1_$__cuda_sm10x_tcgen05_guardrail_trap_phase_invalid_during_alloc
        .type           $__internal_1_$__cuda_sm10x_tcgen05_guardrail_trap_phase_invalid_during_alloc,@function
        .size           $__internal_1_$__cuda_sm10x_tcgen05_guardrail_trap_phase_invalid_during_alloc,($__internal_2_$__cuda_sm10x_tcgen05_guardrail_trap_unallocated_columns_being_dealloced - $__internal_1_$__cuda_sm10x_tcgen05_guardrail_trap_phase_invalid_during_alloc)
$__internal_1_$__cuda_sm10x_tcgen05_guardrail_trap_phase_invalid_during_alloc:
[----:B------:R-:W-:Y:S05]  /*8ec0*/  BPT.TRAP 0x1 ;  /* 0x000000040000795c */ /* 0x000fea0000300000 */
[----:B------:R-:W-:-:S04]  /*8ed0*/  MOV R3, 0x0 ;  /* 0x0000000000037802 */ /* 0x000fc80000000f00 */
[----:B------:R-:W-:Y:S05]  /*8ee0*/  RET.REL.NODEC R2 `(_ZN7cutlass13device_kernelINS_4gemm6kernel13GemmUniversalIN4cute5tupleIJiiiiEEENS1_10collective13CollectiveMmaINS1_35MainloopSm100TmaUmmaWarpSpecializedILi6ELi2ELi4ENS5_IJNS4_1CILi1EEESB_SB_EEEEENS5_IJNSA_ILi128EEESE_SE_EEEaNS5_IJlSB_lEEEaSG_NS4_8TiledMMAINS4_8MMA_AtomIJNS4_15SM100_MMA_S8_SSIaaiLi128ELi128ELNS4_4UMMA5MajorE0ELSL_0ELNSK_8SaturateE0EEEEEENS4_6LayoutISC_NS5_IJNSA_ILi0EEESQ_SQ_EEEEENS5_IJNS4_10UnderscoreEST_ST_EEEEENS4_13SM90_TMA_LOADENS4_14ComposedLayoutINS4_7SwizzleILi3ELi4ELi3EEENS4_18smem_ptr_flag_bitsILi8EEENSP_INS5_IJNSA_ILi8EEESE_EEENS5_IJSE_SB_EEEEEEEvNS4_8identityESW_S16_vS17_EENS_8epilogue10collective18CollectiveEpilogueINS19_23Sm100TmaWarpSpecializedILi2ELi2ELi64ELb0ELb0EEEJSF_NS5_IJNSP_ISE_SB_EENSP_INSA_ILi64EEESB_EEEEEaSG_aSG_NS19_6fusion15FusionCallbacksIS1D_NS1I_17LinearCombinationIaiaiLNS_15FloatRoundStyleE2EEESF_S1H_JEEENS4_5SM1004TMEM4LOAD26SM100_TMEM_LOAD_32dp32b64xESW_NSX_INSY_ILi2ELi4ELi3EEES11_NSP_INS5_IJS12_S1F_EEENS5_IJS1F_SB_EEEEEEENS4_39AutoVectorizingCopyWithAssumedAlignmentILi128EEENS4_14SM90_TMA_STOREES1W_S1Y_S1Y_EEEvvEEEEvNT_6ParamsE) ;  /* 0xffffff7002447950 */ /* 0x000fea0003c3ffff */
        .weak           $__internal_2_$__cuda_sm10x_tcgen05_guardrail_trap_unallocated_columns_being_dealloced
        .type           $__internal_2_$__cuda_sm10x_tcgen05_guardrail_trap_unallocated_columns_being_dealloced,@function
        .size           $__internal_2_$__cuda_sm10x_tcgen05_guardrail_trap_unallocated_columns_being_dealloced,(.L_x_148 - $__internal_2_$__cuda_sm10x_tcgen05_guardrail_trap_unallocated_columns_being_dealloced)
$__internal_2_$__cuda_sm10x_tcgen05_guardrail_trap_unallocated_columns_being_dealloced:
[----:B------:R-:W-:Y:S05]  /*8ef0*/  BPT.TRAP 0x1 ;  /* 0x000000040000795c */ /* 0x000fea0000300000 */
[----:B------:R-:W-:-:S04]  /*8f00*/  HFMA2 R3, -RZ, RZ, 0, 0 ;  /* 0x00000000ff037431 */ /* 0x000fc800000001ff */
[----:B------:R-:W-:Y:S05]  /*8f10*/  RET.REL.NODEC R2 `(_ZN7cutlass13device_kernelINS_4gemm6kernel13GemmUniversalIN4cute5tupleIJiiiiEEENS1_10collective13CollectiveMmaINS1_35MainloopSm100TmaUmmaWarpSpecializedILi6ELi2ELi4ENS5_IJNS4_1CILi1EEESB_SB_EEEEENS5_IJNSA_ILi128EEESE_SE_EEEaNS5_IJlSB_lEEEaSG_NS4_8TiledMMAINS4_8MMA_AtomIJNS4_15SM100_MMA_S8_SSIaaiLi128ELi128ELNS4_4UMMA5MajorE0ELSL_0ELNSK_8SaturateE0EEEEEENS4_6LayoutISC_NS5_IJNSA_ILi0EEESQ_SQ_EEEEENS5_IJNS4_10UnderscoreEST_ST_EEEEENS4_13SM90_TMA_LOADENS4_14ComposedLayoutINS4_7SwizzleILi3ELi4ELi3EEENS4_18smem_ptr_flag_bitsILi8EEENSP_INS5_IJNSA_ILi8EEESE_EEENS5_IJSE_SB_EEEEEEEvNS4_8identityESW_S16_vS17_EENS_8epilogue10collective18CollectiveEpilogueINS19_23Sm100TmaWarpSpecializedILi2ELi2ELi64ELb0ELb0EEEJSF_NS5_IJNSP_ISE_SB_EENSP_INSA_ILi64EEESB_EEEEEaSG_aSG_NS19_6fusion15FusionCallbacksIS1D_NS1I_17LinearCombinationIaiaiLNS_15FloatRoundStyleE2EEESF_S1H_JEEENS4_5SM1004TMEM4LOAD26SM100_TMEM_LOAD_32dp32b64xESW_NSX_INSY_ILi2ELi4ELi3EEES11_NSP_INS5_IJS12_S1F_EEENS5_IJS1F_SB_EEEEEEENS4_39AutoVectorizingCopyWithAssumedAlignmentILi128EEENS4_14SM90_TMA_STOREES1W_S1Y_S1Y_EEEvvEEEEvNT_6ParamsE) ;  /* 0xffffff7002387950 */ /* 0x000fea0003c3ffff */
.L_x_147:
[----:B------:R-:W-:-:S00]  /*8f20*/  BRA `(.L_x_147) ;  /* 0xfffffffc00fc7947 */ /* 0x000fc0000383ffff */
[----:B------:R-:W-:-:S00]  /*8f30*/  NOP ;  /* 0x0000000000007918 */ /* 0x000fc00000000000 */
        /* <DEDUP_REMOVED lines=12> */
.L_x_148:


//--------------------- .nv.global.init           --------------------------
	.section	.nv.global.init,"aw",@progbits
.nv.global.init:
	.type		$str$27,@object
	.size		$str$27,($str$28 - $str$27)
$str$27:
        /*0000*/ 	.byte	0x28, 0x61, 0x64, 0x64, 0x72, 0x65, 0x73, 0x73, 0x20, 0x26, 0x20, 0x6d, 0x61, 0x73, 0x6b, 0x29
        /*0010*/ 	.byte	0x20, 0x3d, 0x3d, 0x20, 0x30, 0x00
	.type		$str$28,@object
	.size		$str$28,($str$26 - $str$28)
$str$28:
        /*0016*/ 	.byte	0x2f, 0x74, 0x6d, 0x70, 0x2f, 0x63, 0x75, 0x74, 0x6c, 0x61, 0x73, 0x73, 0x5f, 0x73, 0x77, 0x65
        /*0026*/ 	.byte	0x65, 0x70, 0x5f, 0x73, 0x72, 0x63, 0x2f, 0x69, 0x6e, 0x63, 0x6c, 0x75, 0x64, 0x65, 0x2f, 0x63
        /*0036*/ 	.byte	0x75, 0x74, 0x65, 0x2f, 0x70, 0x6f, 0x69, 0x6e, 0x74, 0x65, 0x72, 0x5f, 0x66, 0x6c, 0x61, 0x67
        /*0046*/ 	.byte	0x67, 0x65, 0x64, 0x2e, 0x68, 0x70, 0x70, 0x00
	.type		$str$26,@object
	.size		$str$26,($str$25 - $str$26)
$str$26:
        /*004e*/ 	.byte	0x2f, 0x74, 0x6d, 0x70, 0x2f, 0x63, 0x75, 0x74, 0x6c, 0x61, 0x73, 0x73, 0x5f, 0x73, 0x77, 0x65
        /*005e*/ 	.byte	0x65, 0x70, 0x5f, 0x73, 0x72, 0x63, 0x2f, 0x69, 0x6e, 0x63, 0x6c, 0x75, 0x64, 0x65, 0x2f, 0x63
        /*006e*/ 	.byte	0x75, 0x74, 0x65, 0x2f, 0x61, 0x74, 0x6f, 0x6d, 0x2f, 0x63, 0x6f, 0x70, 0x79, 0x5f, 0x74, 0x72
        /*007e*/ 	.byte	0x61, 0x69, 0x74, 0x73, 0x5f, 0x73, 0x6d, 0x31, 0x30, 0x30, 0x2e, 0x68, 0x70, 0x70, 0x00
	.type		$str$25,@object
	.size		$str$25,(__unnamed_1 - $str$25)
$str$25:
        /*008d*/ 	.byte	0x28, 0x28, 0x75, 0x69, 0x6e, 0x74, 0x33, 0x32, 0x5f, 0x74, 0x28, 0x74, 0x68, 0x72, 0x65, 0x61
        /*009d*/ 	.byte	0x64, 0x49, 0x64, 0x78, 0x2e, 0x78, 0x29, 0x20, 0x2f, 0x20, 0x33, 0x32, 0x29, 0x20, 0x25, 0x20
        /*00ad*/ 	.byte	0x34, 0x29, 0x20, 0x3d, 0x3d, 0x20, 0x28, 0x28, 0x28, 0x74, 0x6d, 0x65, 0x6d, 0x5f, 0x61, 0x64
        /*00bd*/ 	.byte	0x64, 0x72, 0x20, 0x3e, 0x3e, 0x20, 0x31, 0x36, 0x29, 0x20, 0x2f, 0x20, 0x33, 0x32, 0x29, 0x20
        /*00cd*/ 	.byte	0x25, 0x20, 0x34, 0x29, 0x00
	.type		__unnamed_1,@object
	.size		__unnamed_1,(__unnamed_2 - __unnamed_1)
__unnamed_1:
        /*00d2*/ 	.byte	0x61, 0x75, 0x74, 0x6f, 0x20, 0x63, 0x75, 0x74, 0x65, 0x3a, 0x3a, 0x61, 0x73, 0x5f, 0x70, 0x6f
        /* <DEDUP_REMOVED lines=24> */
        /*0262*/ 	.byte	0x5d, 0x00
	.type		__unnamed_2,@object
	.size		__unnamed_2,(.L_2 - __unnamed_2)
__unnamed_2:
        /* <DEDUP_REMOVED lines=42> */
        /*0504*/ 	.byte	0x43, 0x3c, 0x30, 0x3e, 0x3e, 0x3e, 0x3e, 0x5d, 0x00
.L_2:


//--------------------- .nv.shared._ZN7cutlass13device_kernelINS_4gemm6kernel13GemmUniversalIN4cute5tupleIJiiiiEEENS1_10collective13CollectiveMmaINS1_35MainloopSm100TmaUmmaWarpSpecializedILi6ELi2ELi4ENS5_IJNS4_1CILi1EEESB_SB_EEEEENS5_IJNSA_ILi128EEESE_SE_EEEaNS5_IJlSB_lEEEaSG_NS4_8TiledMMAINS4_8MMA_AtomIJNS4_15SM100_MMA_S8_SSIaaiLi128ELi128ELNS4_4UMMA5MajorE0ELSL_0ELNSK_8SaturateE0EEEEEENS4_6LayoutISC_NS5_IJNSA_ILi0EEESQ_SQ_EEEEENS5_IJNS4_10UnderscoreEST_ST_EEEEENS4_13SM90_TMA_LOADENS4_14ComposedLayoutINS4_7SwizzleILi3ELi4ELi3EEENS4_18smem_ptr_flag_bitsILi8EEENSP_INS5_IJNSA_ILi8EEESE_EEENS5_IJSE_SB_EEEEEEEvNS4_8identityESW_S16_vS17_EENS_8epilogue10collective18CollectiveEpilogueINS19_23Sm100TmaWarpSpecializedILi2ELi2ELi64ELb0ELb0EEEJSF_NS5_IJNSP_ISE_SB_EENSP_INSA_ILi64EEESB_EEEEEaSG_aSG_NS19_6fusion15FusionCallbacksIS1D_NS1I_17LinearCombinationIaiaiLNS_15FloatRoundStyleE2EEESF_S1H_JEEENS4_5SM1004TMEM4LOAD26SM100_TMEM_LOAD_32dp32b64xESW_NSX_INSY_ILi2ELi4ELi3EEES11_NSP_INS5_IJS12_S1F_EEENS5_IJS1F_SB_EEEEEEENS4_39AutoVectorizingCopyWithAssumedAlignmentILi128EEENS4_14SM90_TMA_STOREES1W_S1Y_S1Y_EEEvvEEEEvNT_6ParamsE --------------------------
	.section	.nv.shared._ZN7cutlass13device_kernelINS_4gemm6kernel13GemmUniversalIN4cute5tupleIJiiiiEEENS1_10collective13CollectiveMmaINS1_35MainloopSm100TmaUmmaWarpSpecializedILi6ELi2ELi4ENS5_IJNS4_1CILi1EEESB_SB_EEEEENS5_IJNSA_ILi128EEESE_SE_EEEaNS5_IJlSB_lEEEaSG_NS4_8TiledMMAINS4_8MMA_AtomIJNS4_15SM100_MMA_S8_SSIaaiLi128ELi128ELNS4_4UMMA5MajorE0ELSL_0ELNSK_8SaturateE0EEEEEENS4_6LayoutISC_NS5_IJNSA_ILi0EEESQ_SQ_EEEEENS5_IJNS4_10UnderscoreEST_ST_EEEEENS4_13SM90_TMA_LOADENS4_14ComposedLayoutINS4_7SwizzleILi3ELi4ELi3EEENS4_18smem_ptr_flag_bitsILi8EEENSP_INS5_IJNSA_ILi8EEESE_EEENS5_IJSE_SB_EEEEEEEvNS4_8identityESW_S16_vS17_EENS_8epilogue10collective18CollectiveEpilogueINS19_23Sm100TmaWarpSpecializedILi2ELi2ELi64ELb0ELb0EEEJSF_NS5_IJNSP_ISE_SB_EENSP_INSA_ILi64EEESB_EEEEEaSG_aSG_NS19_6fusion15FusionCallbacksIS1D_NS1I_17LinearCombinationIaiaiLNS_15FloatRoundStyleE2EEESF_S1H_JEEENS4_5SM1004TMEM4LOAD26SM100_TMEM_LOAD_32dp32b64xESW_NSX_INSY_ILi2ELi4ELi3EEES11_NSP_INS5_IJS12_S1F_EEENS5_IJS1F_SB_EEEEEEENS4_39AutoVectorizingCopyWithAssumedAlignmentILi128EEENS4_14SM90_TMA_STOREES1W_S1Y_S1Y_EEEvvEEEEvNT_6ParamsE,"aw",@nobits
	.sectionflags	@""
	.align	16
	.zero		1024


//--------------------- .nv.shared.reserved.0     --------------------------
	.section	.nv.shared.reserved.0,"aw",@nobits
	.weak		__nv_reservedSMEM_offset_0_alias
	.size		__nv_reservedSMEM_offset_0_alias, 0, 64
	.other		__nv_reservedSMEM_offset_0_alias,@"STO_CUDA_RESERVED_SHARED STV_DEFAULT"
__nv_reservedSMEM_offset_0_alias:
	.zero		0
.nv.shared.reserved.0:
	.zero		64
	.weak		__nv_reservedSMEM_tcgen05_partition
	.type		__nv_reservedSMEM_tcgen05_partition,@object
	.size		__nv_reservedSMEM_tcgen05_partition,(.L_0 - __nv_reservedSMEM_tcgen05_partition)
__nv_reservedSMEM_tcgen05_partition:
	.zero		32
.L_0:


//--------------------- .nv.global                --------------------------
	.section	.nv.global,"aw",@nobits
.nv.global:
	.type		_ZN40_INTERNAL_3361e4b5_4_k_cu_ad7ba7d5_202064cute1_E,@object
	.size		_ZN40_INTERNAL_3361e4b5_4_k_cu_ad7ba7d5_202064cute1_E,(_ZN40_INTERNAL_3361e4b5_4_k_cu_ad7ba7d5_202064cuda3std3__45__cpo6cbeginE - _ZN40_INTERNAL_3361e4b5_4_k_cu_ad7ba7d5_202064cute1_E)
_ZN40_INTERNAL_3361e4b5_4_k_cu_ad7ba7d5_202064cute1_E:
	.zero		1
	.type		_ZN40_INTERNAL_3361e4b5_4_k_cu_ad7ba7d5_202064cuda3std3__45__cpo6cbeginE,@object
	.size		_ZN40_INTERNAL_3361e4b5_4_k_cu_ad7ba7d5_202064cuda3std3__45__cpo6cbeginE,(_ZN40_INTERNAL_3361e4b5_4_k_cu_ad7ba7d5_202064cuda3std3__48in_placeE - _ZN40_INTERNAL_3361e4b5_4_k_cu_ad7ba7d5_202064cuda3std3__45__cpo6cbeginE)
_ZN40_INTERNAL_3361e4b5_4_k_cu_ad7ba7d5_202064cuda3std3__45__cpo6cbeginE:
	.zero		1
	.type		_ZN40_INTERNAL_3361e4b5_4_k_cu_ad7ba7d5_202064cuda3std3__48in_placeE,@object
	.size		_ZN40_INTERNAL_3361e4b5_4_k_cu_ad7ba7d5_202064cuda3std3__48in_placeE,(_ZN40_INTERNAL_3361e4b5_4_k_cu_ad7ba7d5_202064cuda3std6ranges3__45__cpo9iter_moveE - _ZN40_INTERNAL_3361e4b5_4_k_cu_ad7ba7d5_202064cuda3std3__48in_placeE)
_ZN40_INTERNAL_3361e4b5_4_k_cu_ad7ba7d5_202064cuda3std3__48in_placeE:
	.zero		1
	.type		_ZN40_INTERNAL_3361e4b5_4_k_cu_ad7ba7d5_202064cuda3std6ranges3__45__cpo9iter_moveE,@object
	.size		_ZN40_INTERNAL_3361e4b5_4_k_cu_ad7ba7d5_202064cuda3std6ranges3__45__cpo9iter_moveE,(_ZN40_INTERNAL_3361e4b5_4_k_cu_ad7ba7d5_202064cuda3std3__45__cpo5beginE - _ZN40_INTERNAL_3361e4b5_4_k_cu_ad7ba7d5_202064cuda3std6ranges3__45__cpo9iter_moveE)
_ZN40_INTERNAL_3361e4b5_4_k_cu_ad7ba7d5_202064cuda3std6ranges3__45__cpo9iter_moveE:
	.zero		1
	.type		_ZN40_INTERNAL_3361e4b5_4_k_cu_ad7ba7d5_202064cuda3std3__45__cpo5beginE,@object
	.size		_ZN40_INTERNAL_3361e4b5_4_k_cu_ad7ba7d5_202064cuda3std3__45__cpo5beginE,(_ZN40_INTERNAL_3361e4b5_4_k_cu_ad7ba7d5_202064cuda3std3__442_GLOBAL__N__3361e4b5_4_k_cu_ad7ba7d5_202066ignoreE - _ZN40_INTERNAL_3361e4b5_4_k_cu_ad7ba7d5_202064cuda3std3__45__cpo5beginE)
_ZN40_INTERNAL_3361e4b5_4_k_cu_ad7ba7d5_202064cuda3std3__45__cpo5beginE:
	.zero		1
	.type		_ZN40_INTERNAL_3361e4b5_4_k_cu_ad7ba7d5_202064cuda3std3__442_GLOBAL__N__3361e4b5_4_k_cu_ad7ba7d5_202066ignoreE,@object
	.size		_ZN40_INTERNAL_3361e4b5_4_k_cu_ad7ba7d5_202064cuda3std3__442_GLOBAL__N__3361e4b5_4_k_cu_ad7ba7d5_202066ignoreE,(_ZN40_INTERNAL_3361e4b5_4_k_cu_ad7ba7d5_202064cute7productE - _ZN40_INTERNAL_3361e4b5_4_k_cu_ad7ba7d5_202064cuda3std3__442_GLOBAL__N__3361e4b5_4_k_cu_ad7ba7d5_202066ignoreE)
_ZN40_INTERNAL_3361e4b5_4_k_cu_ad7ba7d5_202064cuda3std3__442_GLOBAL__N__3361e4b5_4_k_cu_ad7ba7d5_202066ignoreE:
	.zero		1
	.type		_ZN40_INTERNAL_3361e4b5_4_k_cu_ad7ba7d5_202064cute7productE,@object
	.size		_ZN40_INTERNAL_3361e4b5_4_k_cu_ad7ba7d5_202064cute7productE,(_ZN40_INTERNAL_3361e4b5_4_k_cu_ad7ba7d5_202064cuda3std3__45__cpo3endE - _ZN40_INTERNAL_3361e4b5_4_k_cu_ad7ba7d5_202064cute7productE)
_ZN40_INTERNAL_3361e4b5_4_k_cu_ad7ba7d5_202064cute7productE:
	.zero		1
	.type		_ZN40_INTERNAL_3361e4b5_4_k_cu_ad7ba7d5_202064cuda3std3__45__cpo3endE,@object
	.size		_ZN40_INTERNAL_3361e4b5_4_k_cu_ad7ba7d5_202064cuda3std3__45__cpo3endE,(_ZN40_INTERNAL_3361e4b5_4_k_cu_ad7ba7d5_202064cuda3std3__419piecewise_constructE - _ZN40_INTERNAL_3361e4b5_4_k_cu_ad7ba7d5_202064cuda3std3__45__cpo3endE)
_ZN40_INTERNAL_3361e4b5_4_k_cu_ad7ba7d5_202064cuda3std3__45__cpo3endE:
	.zero		1
	.type		_ZN40_INTERNAL_3361e4b5_4_k_cu_ad7ba7d5_202064cuda3std3__419piecewise_constructE,@object
	.size		_ZN40_INTERNAL_3361e4b5_4_k_cu_ad7ba7d5_202064cuda3std3__419piecewise_constructE,(_ZN40_INTERNAL_3361e4b5_4_k_cu_ad7ba7d5_202064cuda3std3__45__cpo4cendE - _ZN40_INTERNAL_3361e4b5_4_k_cu_ad7ba7d5_202064cuda3std3__419piecewise_constructE)
_ZN40_INTERNAL_3361e4b5_4_k_cu_ad7ba7d5_202064cuda3std3__419piecewise_constructE:
	.zero		1
	.type		_ZN40_INTERNAL_3361e4b5_4_k_cu_ad7ba7d5_202064cuda3std3__45__cpo4cendE,@object
	.size		_ZN40_INTERNAL_3361e4b5_4_k_cu_ad7ba7d5_202064cuda3std3__45__cpo4cendE,(_ZN40_INTERNAL_3361e4b5_4_k_cu_ad7ba7d5_202064cuda3std6ranges3__45__cpo4swapE - _ZN40_INTERNAL_3361e4b5_4_k_cu_ad7ba7d5_202064cuda3std3__45__cpo4cendE)
_ZN40_INTERNAL_3361e4b5_4_k_cu_ad7ba7d5_202064cuda3std3__45__cpo4cendE:
	.zero		1
	.type		_ZN40_INTERNAL_3361e4b5_4_k_cu_ad7ba7d5_202064cuda3std6ranges3__45__cpo4swapE,@object
	.size		_ZN40_INTERNAL_3361e4b5_4_k_cu_ad7ba7d5_202064cuda3std6ranges3__45__cpo4swapE,(.L_10 - _ZN40_INTERNAL_3361e4b5_4_k_cu_ad7ba7d5_202064cuda3std6ranges3__45__cpo4swapE)
_ZN40_INTERNAL_3361e4b5_4_k_cu_ad7ba7d5_202064cuda3std6ranges3__45__cpo4swapE:
	.zero		1
.L_10:


//--------------------- .nv.constant0._ZN7cutlass13device_kernelINS_4gemm6kernel13GemmUniversalIN4cute5tupleIJiiiiEEENS1_10collective13CollectiveMmaINS1_35MainloopSm100TmaUmmaWarpSpecializedILi6ELi2ELi4ENS5_IJNS4_1CILi1EEESB_SB_EEEEENS5_IJNSA_ILi128EEESE_SE_EEEaNS5_IJlSB_lEEEaSG_NS4_8TiledMMAINS4_8MMA_AtomIJNS4_15SM100_MMA_S8_SSIaaiLi128ELi128ELNS4_4UMMA5MajorE0ELSL_0ELNSK_8SaturateE0EEEEEENS4_6LayoutISC_NS5_IJNSA_ILi0EEESQ_SQ_EEEEENS5_IJNS4_10UnderscoreEST_ST_EEEEENS4_13SM90_TMA_LOADENS4_14ComposedLayoutINS4_7SwizzleILi3ELi4ELi3EEENS4_18smem_ptr_flag_bitsILi8EEENSP_INS5_IJNSA_ILi8EEESE_EEENS5_IJSE_SB_EEEEEEEvNS4_8identityESW_S16_vS17_EENS_8epilogue10collective18CollectiveEpilogueINS19_23Sm100TmaWarpSpecializedILi2ELi2ELi64ELb0ELb0EEEJSF_NS5_IJNSP_ISE_SB_EENSP_INSA_ILi64EEESB_EEEEEaSG_aSG_NS19_6fusion15FusionCallbacksIS1D_NS1I_17LinearCombinationIaiaiLNS_15FloatRoundStyleE2EEESF_S1H_JEEENS4_5SM1004TMEM4LOAD26SM100_TMEM_LOAD_32dp32b64xESW_NSX_INSY_ILi2ELi4ELi3EEES11_NSP_INS5_IJS12_S1F_EEENS5_IJS1F_SB_EEEEEEENS4_39AutoVectorizingCopyWithAssumedAlignmentILi128EEENS4_14SM90_TMA_STOREES1W_S1Y_S1Y_EEEvvEEEEvNT_6ParamsE --------------------------
	.section	.nv.constant0._ZN7cutlass13device_kernelINS_4gemm6kernel13GemmUniversalIN4cute5tupleIJiiiiEEENS1_10collective13CollectiveMmaINS1_35MainloopSm100TmaUmmaWarpSpecializedILi6ELi2ELi4ENS5_IJNS4_1CILi1EEESB_SB_EEEEENS5_IJNSA_ILi128EEESE_SE_EEEaNS5_IJlSB_lEEEaSG_NS4_8TiledMMAINS4_8MMA_AtomIJNS4_15SM100_MMA_S8_SSIaaiLi128ELi128ELNS4_4UMMA5MajorE0ELSL_0ELNSK_8SaturateE0EEEEEENS4_6LayoutISC_NS5_IJNSA_ILi0EEESQ_SQ_EEEEENS5_IJNS4_10UnderscoreEST_ST_EEEEENS4_13SM90_TMA_LOADENS4_14ComposedLayoutINS4_7SwizzleILi3ELi4ELi3EEENS4_18smem_ptr_flag_bitsILi8EEENSP_INS5_IJNSA_ILi8EEESE_EEENS5_IJSE_SB_EEEEEEEvNS4_8identityESW_S16_vS17_EENS_8epilogue10collective18CollectiveEpilogueINS19_23Sm100TmaWarpSpecializedILi2ELi2ELi64ELb0ELb0EEEJSF_NS5_IJNSP_ISE_SB_EENSP_INSA_ILi64EEESB_EEEEEaSG_aSG_NS19_6fusion15FusionCallbacksIS1D_NS1I_17LinearCombinationIaiaiLNS_15FloatRoundStyleE2EEESF_S1H_JEEENS4_5SM1004TMEM4LOAD26SM100_TMEM_LOAD_32dp32b64xESW_NSX_INSY_ILi2ELi4ELi3EEES11_NSP_INS5_IJS12_S1F_EEENS5_IJS1F_SB_EEEEEEENS4_39AutoVectorizingCopyWithAssumedAlignmentILi128EEENS4_14SM90_TMA_STOREES1W_S1Y_S1Y_EEEvvEEEEvNT_6ParamsE,"a",@progbits
	.sectionflags	@""
	.align	4
.nv.constant0._ZN7cutlass13device_kernelINS_4gemm6kernel13GemmUniversalIN4cute5tupleIJiiiiEEENS1_10collective13CollectiveMmaINS1_35MainloopSm100TmaUmmaWarpSpecializedILi6ELi2ELi4ENS5_IJNS4_1CILi1EEESB_SB_EEEEENS5_IJNSA_ILi128EEESE_SE_EEEaNS5_IJlSB_lEEEaSG_NS4_8TiledMMAINS4_8MMA_AtomIJNS4_15SM100_MMA_S8_SSIaaiLi128ELi128ELNS4_4UMMA5MajorE0ELSL_0ELNSK_8SaturateE0EEEEEENS4_6LayoutISC_NS5_IJNSA_ILi0EEESQ_SQ_EEEEENS5_IJNS4_10UnderscoreEST_ST_EEEEENS4_13SM90_TMA_LOADENS4_14ComposedLayoutINS4_7SwizzleILi3ELi4ELi3EEENS4_18smem_ptr_flag_bitsILi8EEENSP_INS5_IJNSA_ILi8EEESE_EEENS5_IJSE_SB_EEEEEEEvNS4_8identityESW_S16_vS17_EENS_8epilogue10collective18CollectiveEpilogueINS19_23Sm100TmaWarpSpecializedILi2ELi2ELi64ELb0ELb0EEEJSF_NS5_IJNSP_ISE_SB_EENSP_INSA_ILi64EEESB_EEEEEaSG_aSG_NS19_6fusion15FusionCallbacksIS1D_NS1I_17LinearCombinationIaiaiLNS_15FloatRoundStyleE2EEESF_S1H_JEEENS4_5SM1004TMEM4LOAD26SM100_TMEM_LOAD_32dp32b64xESW_NSX_INSY_ILi2ELi4ELi3EEES11_NSP_INS5_IJS12_S1F_EEENS5_IJS1F_SB_EEEEEEENS4_39AutoVectorizingCopyWithAssumedAlignmentILi128EEENS4_14SM90_TMA_STOREES1W_S1Y_S1Y_EEEvvEEEEvNT_6ParamsE:
	.zero		2944


//--------------------- SYMBOLS --------------------------

	.type		.nv.reservedSmem.offset0,@object
	.size		.nv.reservedSmem.offset0,0x4
	.type		.nv.reservedSmem.cap,@object
	.size		.nv.reservedSmem.cap,0x4
	.type		__assertfail,@function
